	.target	sm_90a

	.elftype	@"ET_EXEC"


//--------------------- .note.nv.tkinfo           --------------------------
	.section	.note.nv.tkinfo,"",@"SHT_NOTE"
	.sectionflags	@"SHF_NOTE_NV_TKINFO"
	.tkinfo
        /*0018*/ 	.word	0x00000002
        /*0030*/ 	.string	""
        /*0030*/ 	.string	"ptxas"
        /*0030*/ 	.string	"Cuda compilation tools, release 13.0, V13.0.88"
        /*0030*/ 	.string	"Build cuda_13.0.r13.0/compiler.36424714_0"
        /*0030*/ 	.string	"-arch sm_90a -m 64 "



//--------------------- .note.nv.cuinfo           --------------------------
	.section	.note.nv.cuinfo,"",@"SHT_NOTE"
	.sectionflags	@"SHF_NOTE_NV_CUINFO"
        /*0018*/ 	.short	0x0002
        /*001a*/ 	.short	0x005a
        /*001c*/ 	.short	0x0082
	.zero		2


//--------------------- .nv.info                  --------------------------
	.section	.nv.info,"",@"SHT_CUDA_INFO"
	.align	4


	//----- nvinfo : EIATTR_REGCOUNT
	.align		4
        /*0000*/ 	.byte	0x04, 0x2f
        /*0002*/ 	.short	(.L_29 - .L_28)
	.align		4
.L_28:
        /*0004*/ 	.word	index@(_Z25multi_tensor_apply_kernelI18TensorListMetadataILi3EE12AxpbyFunctorIfffEJffiEEvlPViT_T0_DpT1_)
        /*0008*/ 	.word	0x00000020


	//----- nvinfo : EIATTR_FRAME_SIZE
	.align		4
.L_29:
        /*000c*/ 	.byte	0x04, 0x11
        /*000e*/ 	.short	(.L_31 - .L_30)
	.align		4
.L_30:
        /*0010*/ 	.word	index@(_Z25multi_tensor_apply_kernelI18TensorListMetadataILi3EE12AxpbyFunctorIfffEJffiEEvlPViT_T0_DpT1_)
        /*0014*/ 	.word	0x00000000


	//----- nvinfo : EIATTR_REGCOUNT
	.align		4
.L_31:
        /*0018*/ 	.byte	0x04, 0x2f
        /*001a*/ 	.short	(.L_33 - .L_32)
	.align		4
.L_32:
        /*001c*/ 	.word	index@(_Z25multi_tensor_apply_kernelI18TensorListMetadataILi3EE12AxpbyFunctorIffN3c104HalfEEJffiEEvlPViT_T0_DpT1_)
        /*0020*/ 	.word	0x00000020


	//----- nvinfo : EIATTR_FRAME_SIZE
	.align		4
.L_33:
        /*0024*/ 	.byte	0x04, 0x11
        /*0026*/ 	.short	(.L_35 - .L_34)
	.align		4
.L_34:
        /*0028*/ 	.word	index@(_Z25multi_tensor_apply_kernelI18TensorListMetadataILi3EE12AxpbyFunctorIffN3c104HalfEEJffiEEvlPViT_T0_DpT1_)
        /*002c*/ 	.word	0x00000000


	//----- nvinfo : EIATTR_REGCOUNT
	.align		4
.L_35:
        /*0030*/ 	.byte	0x04, 0x2f
        /*0032*/ 	.short	(.L_37 - .L_36)
	.align		4
.L_36:
        /*0034*/ 	.word	index@(_Z25multi_tensor_apply_kernelI18TensorListMetadataILi3EE12AxpbyFunctorIfN3c104HalfEfEJffiEEvlPViT_T0_DpT1_)
        /*0038*/ 	.word	0x00000020


	//----- nvinfo : EIATTR_FRAME_SIZE
	.align		4
.L_37:
        /*003c*/ 	.byte	0x04, 0x11
        /*003e*/ 	.short	(.L_39 - .L_38)
	.align		4
.L_38:
        /*0040*/ 	.word	index@(_Z25multi_tensor_apply_kernelI18TensorListMetadataILi3EE12AxpbyFunctorIfN3c104HalfEfEJffiEEvlPViT_T0_DpT1_)
        /*0044*/ 	.word	0x00000000


	//----- nvinfo : EIATTR_REGCOUNT
	.align		4
.L_39:
        /*0048*/ 	.byte	0x04, 0x2f
        /*004a*/ 	.short	(.L_41 - .L_40)
	.align		4
.L_40:
        /*004c*/ 	.word	index@(_Z25multi_tensor_apply_kernelI18TensorListMetadataILi3EE12AxpbyFunctorIfN3c104HalfES4_EJffiEEvlPViT_T0_DpT1_)
        /*0050*/ 	.word	0x00000020


	//----- nvinfo : EIATTR_FRAME_SIZE
	.align		4
.L_41:
        /*0054*/ 	.byte	0x04, 0x11
        /*0056*/ 	.short	(.L_43 - .L_42)
	.align		4
.L_42:
        /*0058*/ 	.word	index@(_Z25multi_tensor_apply_kernelI18TensorListMetadataILi3EE12AxpbyFunctorIfN3c104HalfES4_EJffiEEvlPViT_T0_DpT1_)
        /*005c*/ 	.word	0x00000000


	//----- nvinfo : EIATTR_REGCOUNT
	.align		4
.L_43:
        /*0060*/ 	.byte	0x04, 0x2f
        /*0062*/ 	.short	(.L_45 - .L_44)
	.align		4
.L_44:
        /*0064*/ 	.word	index@(_Z25multi_tensor_apply_kernelI18TensorListMetadataILi3EE12AxpbyFunctorIN3c104HalfEffEJffiEEvlPViT_T0_DpT1_)
        /*0068*/ 	.word	0x00000020


	//----- nvinfo : EIATTR_FRAME_SIZE
	.align		4
.L_45:
        /*006c*/ 	.byte	0x04, 0x11
        /*006e*/ 	.short	(.L_47 - .L_46)
	.align		4
.L_46:
        /*0070*/ 	.word	index@(_Z25multi_tensor_apply_kernelI18TensorListMetadataILi3EE12AxpbyFunctorIN3c104HalfEffEJffiEEvlPViT_T0_DpT1_)
        /*0074*/ 	.word	0x00000000


	//----- nvinfo : EIATTR_REGCOUNT
	.align		4
.L_47:
        /*0078*/ 	.byte	0x04, 0x2f
        /*007a*/ 	.short	(.L_49 - .L_48)
	.align		4
.L_48:
        /*007c*/ 	.word	index@(_Z25multi_tensor_apply_kernelI18TensorListMetadataILi3EE12AxpbyFunctorIN3c104HalfEfS4_EJffiEEvlPViT_T0_DpT1_)
        /*0080*/ 	.word	0x00000020


	//----- nvinfo : EIATTR_FRAME_SIZE
	.align		4
.L_49:
        /*0084*/ 	.byte	0x04, 0x11
        /*0086*/ 	.short	(.L_51 - .L_50)
	.align		4
.L_50:
        /*0088*/ 	.word	index@(_Z25multi_tensor_apply_kernelI18TensorListMetadataILi3EE12AxpbyFunctorIN3c104HalfEfS4_EJffiEEvlPViT_T0_DpT1_)
        /*008c*/ 	.word	0x00000000


	//----- nvinfo : EIATTR_REGCOUNT
	.align		4
.L_51:
        /*0090*/ 	.byte	0x04, 0x2f
        /*0092*/ 	.short	(.L_53 - .L_52)
	.align		4
.L_52:
        /*0094*/ 	.word	index@(_Z25multi_tensor_apply_kernelI18TensorListMetadataILi3EE12AxpbyFunctorIN3c104HalfES4_fEJffiEEvlPViT_T0_DpT1_)
        /*0098*/ 	.word	0x00000020


	//----- nvinfo : EIATTR_FRAME_SIZE
	.align		4
.L_53:
        /*009c*/ 	.byte	0x04, 0x11
        /*009e*/ 	.short	(.L_55 - .L_54)
	.align		4
.L_54:
        /*00a0*/ 	.word	index@(_Z25multi_tensor_apply_kernelI18TensorListMetadataILi3EE12AxpbyFunctorIN3c104HalfES4_fEJffiEEvlPViT_T0_DpT1_)
        /*00a4*/ 	.word	0x00000000


	//----- nvinfo : EIATTR_REGCOUNT
	.align		4
.L_55:
        /*00a8*/ 	.byte	0x04, 0x2f
        /*00aa*/ 	.short	(.L_57 - .L_56)
	.align		4
.L_56:
        /*00ac*/ 	.word	index@(_Z25multi_tensor_apply_kernelI18TensorListMetadataILi3EE12AxpbyFunctorIN3c104HalfES4_S4_EJffiEEvlPViT_T0_DpT1_)
        /*00b0*/ 	.word	0x00000020


	//----- nvinfo : EIATTR_FRAME_SIZE
	.align		4
.L_57:
        /*00b4*/ 	.byte	0x04, 0x11
        /*00b6*/ 	.short	(.L_59 - .L_58)
	.align		4
.L_58:
        /*00b8*/ 	.word	index@(_Z25multi_tensor_apply_kernelI18TensorListMetadataILi3EE12AxpbyFunctorIN3c104HalfES4_S4_EJffiEEvlPViT_T0_DpT1_)
        /*00bc*/ 	.word	0x00000000


	//----- nvinfo : EIATTR_MIN_STACK_SIZE
	.align		4
.L_59:
        /*00c0*/ 	.byte	0x04, 0x12
        /*00c2*/ 	.short	(.L_61 - .L_60)
	.align		4
.L_60:
        /*00c4*/ 	.word	index@(_Z25multi_tensor_apply_kernelI18TensorListMetadataILi3EE12AxpbyFunctorIN3c104HalfES4_S4_EJffiEEvlPViT_T0_DpT1_)
        /*00c8*/ 	.word	0x00000000


	//----- nvinfo : EIATTR_MIN_STACK_SIZE
	.align		4
.L_61:
        /*00cc*/ 	.byte	0x04, 0x12
        /*00ce*/ 	.short	(.L_63 - .L_62)
	.align		4
.L_62:
        /*00d0*/ 	.word	index@(_Z25multi_tensor_apply_kernelI18TensorListMetadataILi3EE12AxpbyFunctorIN3c104HalfES4_fEJffiEEvlPViT_T0_DpT1_)
        /*00d4*/ 	.word	0x00000000


	//----- nvinfo : EIATTR_MIN_STACK_SIZE
	.align		4
.L_63:
        /*00d8*/ 	.byte	0x04, 0x12
        /*00da*/ 	.short	(.L_65 - .L_64)
	.align		4
.L_64:
        /*00dc*/ 	.word	index@(_Z25multi_tensor_apply_kernelI18TensorListMetadataILi3EE12AxpbyFunctorIN3c104HalfEfS4_EJffiEEvlPViT_T0_DpT1_)
        /*00e0*/ 	.word	0x00000000


	//----- nvinfo : EIATTR_MIN_STACK_SIZE
	.align		4
.L_65:
        /*00e4*/ 	.byte	0x04, 0x12
        /*00e6*/ 	.short	(.L_67 - .L_66)
	.align		4
.L_66:
        /*00e8*/ 	.word	index@(_Z25multi_tensor_apply_kernelI18TensorListMetadataILi3EE12AxpbyFunctorIN3c104HalfEffEJffiEEvlPViT_T0_DpT1_)
        /*00ec*/ 	.word	0x00000000


	//----- nvinfo : EIATTR_MIN_STACK_SIZE
	.align		4
.L_67:
        /*00f0*/ 	.byte	0x04, 0x12
        /*00f2*/ 	.short	(.L_69 - .L_68)
	.align		4
.L_68:
        /*00f4*/ 	.word	index@(_Z25multi_tensor_apply_kernelI18TensorListMetadataILi3EE12AxpbyFunctorIfN3c104HalfES4_EJffiEEvlPViT_T0_DpT1_)
        /*00f8*/ 	.word	0x00000000


	//----- nvinfo : EIATTR_MIN_STACK_SIZE
	.align		4
.L_69:
        /*00fc*/ 	.byte	0x04, 0x12
        /*00fe*/ 	.short	(.L_71 - .L_70)
	.align		4
.L_70:
        /*0100*/ 	.word	index@(_Z25multi_tensor_apply_kernelI18TensorListMetadataILi3EE12AxpbyFunctorIfN3c104HalfEfEJffiEEvlPViT_T0_DpT1_)
        /*0104*/ 	.word	0x00000000


	//----- nvinfo : EIATTR_MIN_STACK_SIZE
	.align		4
.L_71:
        /*0108*/ 	.byte	0x04, 0x12
        /*010a*/ 	.short	(.L_73 - .L_72)
	.align		4
.L_72:
        /*010c*/ 	.word	index@(_Z25multi_tensor_apply_kernelI18TensorListMetadataILi3EE12AxpbyFunctorIffN3c104HalfEEJffiEEvlPViT_T0_DpT1_)
        /*0110*/ 	.word	0x00000000


	//----- nvinfo : EIATTR_MIN_STACK_SIZE
	.align		4
.L_73:
        /*0114*/ 	.byte	0x04, 0x12
        /*0116*/ 	.short	(.L_75 - .L_74)
	.align		4
.L_74:
        /*0118*/ 	.word	index@(_Z25multi_tensor_apply_kernelI18TensorListMetadataILi3EE12AxpbyFunctorIfffEJffiEEvlPViT_T0_DpT1_)
        /*011c*/ 	.word	0x00000000
.L_75:


//--------------------- .nv.compat                --------------------------
	.section	.nv.compat,"",@"SHT_CUDA_COMPAT_INFO"
	.align	4
        /*0000*/ 	.byte	0x02, 0x09, 0x01, 0x00, 0x02, 0x02, 0x01, 0x00, 0x02, 0x05, 0x05, 0x00, 0x03, 0x07, 0x01, 0x01
        /*0010*/ 	.byte	0x02, 0x03, 0x00, 0x00, 0x02, 0x06, 0x01, 0x00, 0x04, 0x0b, 0x08, 0x00, 0x00, 0x00, 0x00, 0x00
        /*0020*/ 	.byte	0x00, 0x00, 0x00, 0x00


//--------------------- .nv.info._Z25multi_tensor_apply_kernelI18TensorListMetadataILi3EE12AxpbyFunctorIN3c104HalfES4_S4_EJffiEEvlPViT_T0_DpT1_ --------------------------
	.section	.nv.info._Z25multi_tensor_apply_kernelI18TensorListMetadataILi3EE12AxpbyFunctorIN3c104HalfES4_S4_EJffiEEvlPViT_T0_DpT1_,"",@"SHT_CUDA_INFO"
	.sectionflags	@""
	.align	4


	//----- nvinfo : EIATTR_CUDA_API_VERSION
	.align		4
        /*0000*/ 	.byte	0x04, 0x37
        /*0002*/ 	.short	(.L_77 - .L_76)
.L_76:
        /*0004*/ 	.word	0x00000082


	//----- nvinfo : EIATTR_KPARAM_INFO
	.align		4
.L_77:
        /*0008*/ 	.byte	0x04, 0x17
        /*000a*/ 	.short	(.L_79 - .L_78)
.L_78:
        /*000c*/ 	.word	0x00000000
        /*0010*/ 	.short	0x0006
        /*0012*/ 	.short	0x0c64
        /*0014*/ 	.byte	0x00, 0xf0, 0x11, 0x00


	//----- nvinfo : EIATTR_KPARAM_INFO
	.align		4
.L_79:
        /*0018*/ 	.byte	0x04, 0x17
        /*001a*/ 	.short	(.L_81 - .L_80)
.L_80:
        /*001c*/ 	.word	0x00000000
        /*0020*/ 	.short	0x0005
        /*0022*/ 	.short	0x0c60
        /*0024*/ 	.byte	0x00, 0xf0, 0x11, 0x00


	//----- nvinfo : EIATTR_KPARAM_INFO
	.align		4
.L_81:
        /*0028*/ 	.byte	0x04, 0x17
        /*002a*/ 	.short	(.L_83 - .L_82)
.L_82:
        /*002c*/ 	.word	0x00000000
        /*0030*/ 	.short	0x0004
        /*0032*/ 	.short	0x0c5c
        /*0034*/ 	.byte	0x00, 0xf0, 0x11, 0x00


	//----- nvinfo : EIATTR_KPARAM_INFO
	.align		4
.L_83:
        /*0038*/ 	.byte	0x04, 0x17
        /*003a*/ 	.short	(.L_85 - .L_84)
.L_84:
        /*003c*/ 	.word	0x00000000
        /*0040*/ 	.short	0x0003
        /*0042*/ 	.short	0x0c58
        /*0044*/ 	.byte	0x00, 0xf0, 0x05, 0x00


	//----- nvinfo : EIATTR_KPARAM_INFO
	.align		4
.L_85:
        /*0048*/ 	.byte	0x04, 0x17
        /*004a*/ 	.short	(.L_87 - .L_86)
.L_86:
        /*004c*/ 	.word	0x00000000
        /*0050*/ 	.short	0x0002
        /*0052*/ 	.short	0x0010
        /*0054*/ 	.byte	0x00, 0xf0, 0x21, 0x31


	//----- nvinfo : EIATTR_KPARAM_INFO
	.align		4
.L_87:
        /*0058*/ 	.byte	0x04, 0x17
        /*005a*/ 	.short	(.L_89 - .L_88)
.L_88:
        /*005c*/ 	.word	0x00000000
        /*0060*/ 	.short	0x0001
        /*0062*/ 	.short	0x0008
        /*0064*/ 	.byte	0x00, 0xf0, 0x21, 0x00


	//----- nvinfo : EIATTR_KPARAM_INFO
	.align		4
.L_89:
        /*0068*/ 	.byte	0x04, 0x17
        /*006a*/ 	.short	(.L_91 - .L_90)
.L_90:
        /*006c*/ 	.word	0x00000000
        /*0070*/ 	.short	0x0000
        /*0072*/ 	.short	0x0000
        /*0074*/ 	.byte	0x00, 0xf0, 0x21, 0x00


	//----- nvinfo : EIATTR_SPARSE_MMA_MASK
	.align		4
.L_91:
        /*0078*/ 	.byte	0x03, 0x50
        /*007a*/ 	.short	0x0000


	//----- nvinfo : EIATTR_MAXREG_COUNT
	.align		4
        /*007c*/ 	.byte	0x03, 0x1b
        /*007e*/ 	.short	0x00ff


	//----- nvinfo : EIATTR_MERCURY_ISA_VERSION
	.align		4
        /*0080*/ 	.byte	0x03, 0x5f
        /*0082*/ 	.short	0x0101


	//----- nvinfo : EIATTR_EXIT_INSTR_OFFSETS
	.align		4
        /*0084*/ 	.byte	0x04, 0x1c
        /*0086*/ 	.short	(.L_93 - .L_92)


	//   ....[0]....
.L_92:
        /*0088*/ 	.word	0x00001910


	//   ....[1]....
        /*008c*/ 	.word	0x00001950


	//----- nvinfo : EIATTR_CRS_STACK_SIZE
	.align		4
.L_93:
        /*0090*/ 	.byte	0x04, 0x1e
        /*0092*/ 	.short	(.L_95 - .L_94)
.L_94:
        /*0094*/ 	.word	0x00000000


	//----- nvinfo : EIATTR_CBANK_PARAM_SIZE
	.align		4
.L_95:
        /*0098*/ 	.byte	0x03, 0x19
        /*009a*/ 	.short	0x0c68


	//----- nvinfo : EIATTR_PARAM_CBANK
	.align		4
        /*009c*/ 	.byte	0x04, 0x0a
        /*009e*/ 	.short	(.L_97 - .L_96)
	.align		4
.L_96:
        /*00a0*/ 	.word	index@(.nv.constant0._Z25multi_tensor_apply_kernelI18TensorListMetadataILi3EE12AxpbyFunctorIN3c104HalfES4_S4_EJffiEEvlPViT_T0_DpT1_)
        /*00a4*/ 	.short	0x0210
        /*00a6*/ 	.short	0x0c68


	//----- nvinfo : EIATTR_SW_WAR
	.align		4
.L_97:
        /*00a8*/ 	.byte	0x04, 0x36
        /*00aa*/ 	.short	(.L_99 - .L_98)
.L_98:
        /*00ac*/ 	.word	0x00000008
.L_99:


//--------------------- .nv.info._Z25multi_tensor_apply_kernelI18TensorListMetadataILi3EE12AxpbyFunctorIN3c104HalfES4_fEJffiEEvlPViT_T0_DpT1_ --------------------------
	.section	.nv.info._Z25multi_tensor_apply_kernelI18TensorListMetadataILi3EE12AxpbyFunctorIN3c104HalfES4_fEJffiEEvlPViT_T0_DpT1_,"",@"SHT_CUDA_INFO"
	.sectionflags	@""
	.align	4


	//----- nvinfo : EIATTR_CUDA_API_VERSION
	.align		4
        /*0000*/ 	.byte	0x04, 0x37
        /*0002*/ 	.short	(.L_101 - .L_100)
.L_100:
        /*0004*/ 	.word	0x00000082


	//----- nvinfo : EIATTR_KPARAM_INFO
	.align		4
.L_101:
        /*0008*/ 	.byte	0x04, 0x17
        /*000a*/ 	.short	(.L_103 - .L_102)
.L_102:
        /*000c*/ 	.word	0x00000000
        /*0010*/ 	.short	0x0006
        /*0012*/ 	.short	0x0c64
        /*0014*/ 	.byte	0x00, 0xf0, 0x11, 0x00


	//----- nvinfo : EIATTR_KPARAM_INFO
	.align		4
.L_103:
        /*0018*/ 	.byte	0x04, 0x17
        /*001a*/ 	.short	(.L_105 - .L_104)
.L_104:
        /*001c*/ 	.word	0x00000000
        /*0020*/ 	.short	0x0005
        /*0022*/ 	.short	0x0c60
        /*0024*/ 	.byte	0x00, 0xf0, 0x11, 0x00


	//----- nvinfo : EIATTR_KPARAM_INFO
	.align		4
.L_105:
        /*0028*/ 	.byte	0x04, 0x17
        /*002a*/ 	.short	(.L_107 - .L_106)
.L_106:
        /*002c*/ 	.word	0x00000000
        /*0030*/ 	.short	0x0004
        /*0032*/ 	.short	0x0c5c
        /*0034*/ 	.byte	0x00, 0xf0, 0x11, 0x00


	//----- nvinfo : EIATTR_KPARAM_INFO
	.align		4
.L_107:
        /*0038*/ 	.byte	0x04, 0x17
        /*003a*/ 	.short	(.L_109 - .L_108)
.L_108:
        /*003c*/ 	.word	0x00000000
        /*0040*/ 	.short	0x0003
        /*0042*/ 	.short	0x0c58
        /*0044*/ 	.byte	0x00, 0xf0, 0x05, 0x00


	//----- nvinfo : EIATTR_KPARAM_INFO
	.align		4
.L_109:
        /*0048*/ 	.byte	0x04, 0x17
        /*004a*/ 	.short	(.L_111 - .L_110)
.L_110:
        /*004c*/ 	.word	0x00000000
        /*0050*/ 	.short	0x0002
        /*0052*/ 	.short	0x0010
        /*0054*/ 	.byte	0x00, 0xf0, 0x21, 0x31


	//----- nvinfo : EIATTR_KPARAM_INFO
	.align		4
.L_111:
        /*0058*/ 	.byte	0x04, 0x17
        /*005a*/ 	.short	(.L_113 - .L_112)
.L_112:
        /*005c*/ 	.word	0x00000000
        /*0060*/ 	.short	0x0001
        /*0062*/ 	.short	0x0008
        /*0064*/ 	.byte	0x00, 0xf0, 0x21, 0x00


	//----- nvinfo : EIATTR_KPARAM_INFO
	.align		4
.L_113:
        /*0068*/ 	.byte	0x04, 0x17
        /*006a*/ 	.short	(.L_115 - .L_114)
.L_114:
        /*006c*/ 	.word	0x00000000
        /*0070*/ 	.short	0x0000
        /*0072*/ 	.short	0x0000
        /*0074*/ 	.byte	0x00, 0xf0, 0x21, 0x00


	//----- nvinfo : EIATTR_SPARSE_MMA_MASK
	.align		4
.L_115:
        /*0078*/ 	.byte	0x03, 0x50
        /*007a*/ 	.short	0x0000


	//----- nvinfo : EIATTR_MAXREG_COUNT
	.align		4
        /*007c*/ 	.byte	0x03, 0x1b
        /*007e*/ 	.short	0x00ff


	//----- nvinfo : EIATTR_MERCURY_ISA_VERSION
	.align		4
        /*0080*/ 	.byte	0x03, 0x5f
        /*0082*/ 	.short	0x0101


	//----- nvinfo : EIATTR_EXIT_INSTR_OFFSETS
	.align		4
        /*0084*/ 	.byte	0x04, 0x1c
        /*0086*/ 	.short	(.L_117 - .L_116)


	//   ....[0]....
.L_116:
        /*0088*/ 	.word	0x000016e0


	//   ....[1]....
        /*008c*/ 	.word	0x00001720


	//----- nvinfo : EIATTR_CRS_STACK_SIZE
	.align		4
.L_117:
        /*0090*/ 	.byte	0x04, 0x1e
        /*0092*/ 	.short	(.L_119 - .L_118)
.L_118:
        /*0094*/ 	.word	0x00000000


	//----- nvinfo : EIATTR_CBANK_PARAM_SIZE
	.align		4
.L_119:
        /*0098*/ 	.byte	0x03, 0x19
        /*009a*/ 	.short	0x0c68


	//----- nvinfo : EIATTR_PARAM_CBANK
	.align		4
        /*009c*/ 	.byte	0x04, 0x0a
        /*009e*/ 	.short	(.L_121 - .L_120)
	.align		4
.L_120:
        /*00a0*/ 	.word	index@(.nv.constant0._Z25multi_tensor_apply_kernelI18TensorListMetadataILi3EE12AxpbyFunctorIN3c104HalfES4_fEJffiEEvlPViT_T0_DpT1_)
        /*00a4*/ 	.short	0x0210
        /*00a6*/ 	.short	0x0c68


	//----- nvinfo : EIATTR_SW_WAR
	.align		4
.L_121:
        /*00a8*/ 	.byte	0x04, 0x36
        /*00aa*/ 	.short	(.L_123 - .L_122)
.L_122:
        /*00ac*/ 	.word	0x00000008
.L_123:


//--------------------- .nv.info._Z25multi_tensor_apply_kernelI18TensorListMetadataILi3EE12AxpbyFunctorIN3c104HalfEfS4_EJffiEEvlPViT_T0_DpT1_ --------------------------
	.section	.nv.info._Z25multi_tensor_apply_kernelI18TensorListMetadataILi3EE12AxpbyFunctorIN3c104HalfEfS4_EJffiEEvlPViT_T0_DpT1_,"",@"SHT_CUDA_INFO"
	.sectionflags	@""
	.align	4


	//----- nvinfo : EIATTR_CUDA_API_VERSION
	.align		4
        /*0000*/ 	.byte	0x04, 0x37
        /*0002*/ 	.short	(.L_125 - .L_124)
.L_124:
        /*0004*/ 	.word	0x00000082


	//----- nvinfo : EIATTR_KPARAM_INFO
	.align		4
.L_125:
        /*0008*/ 	.byte	0x04, 0x17
        /*000a*/ 	.short	(.L_127 - .L_126)
.L_126:
        /*000c*/ 	.word	0x00000000
        /*0010*/ 	.short	0x0006
        /*0012*/ 	.short	0x0c64
        /*0014*/ 	.byte	0x00, 0xf0, 0x11, 0x00


	//----- nvinfo : EIATTR_KPARAM_INFO
	.align		4
.L_127:
        /*0018*/ 	.byte	0x04, 0x17
        /*001a*/ 	.short	(.L_129 - .L_128)
.L_128:
        /*001c*/ 	.word	0x00000000
        /*0020*/ 	.short	0x0005
        /*0022*/ 	.short	0x0c60
        /*0024*/ 	.byte	0x00, 0xf0, 0x11, 0x00


	//----- nvinfo : EIATTR_KPARAM_INFO
	.align		4
.L_129:
        /*0028*/ 	.byte	0x04, 0x17
        /*002a*/ 	.short	(.L_131 - .L_130)
.L_130:
        /*002c*/ 	.word	0x00000000
        /*0030*/ 	.short	0x0004
        /*0032*/ 	.short	0x0c5c
        /*0034*/ 	.byte	0x00, 0xf0, 0x11, 0x00


	//----- nvinfo : EIATTR_KPARAM_INFO
	.align		4
.L_131:
        /*0038*/ 	.byte	0x04, 0x17
        /*003a*/ 	.short	(.L_133 - .L_132)
.L_132:
        /*003c*/ 	.word	0x00000000
        /*0040*/ 	.short	0x0003
        /*0042*/ 	.short	0x0c58
        /*0044*/ 	.byte	0x00, 0xf0, 0x05, 0x00


	//----- nvinfo : EIATTR_KPARAM_INFO
	.align		4
.L_133:
        /*0048*/ 	.byte	0x04, 0x17
        /*004a*/ 	.short	(.L_135 - .L_134)
.L_134:
        /*004c*/ 	.word	0x00000000
        /*0050*/ 	.short	0x0002
        /*0052*/ 	.short	0x0010
        /*0054*/ 	.byte	0x00, 0xf0, 0x21, 0x31


	//----- nvinfo : EIATTR_KPARAM_INFO
	.align		4
.L_135:
        /*0058*/ 	.byte	0x04, 0x17
        /*005a*/ 	.short	(.L_137 - .L_136)
.L_136:
        /*005c*/ 	.word	0x00000000
        /*0060*/ 	.short	0x0001
        /*0062*/ 	.short	0x0008
        /*0064*/ 	.byte	0x00, 0xf0, 0x21, 0x00


	//----- nvinfo : EIATTR_KPARAM_INFO
	.align		4
.L_137:
        /*0068*/ 	.byte	0x04, 0x17
        /*006a*/ 	.short	(.L_139 - .L_138)
.L_138:
        /*006c*/ 	.word	0x00000000
        /*0070*/ 	.short	0x0000
        /*0072*/ 	.short	0x0000
        /*0074*/ 	.byte	0x00, 0xf0, 0x21, 0x00


	//----- nvinfo : EIATTR_SPARSE_MMA_MASK
	.align		4
.L_139:
        /*0078*/ 	.byte	0x03, 0x50
        /*007a*/ 	.short	0x0000


	//----- nvinfo : EIATTR_MAXREG_COUNT
	.align		4
        /*007c*/ 	.byte	0x03, 0x1b
        /*007e*/ 	.short	0x00ff


	//----- nvinfo : EIATTR_MERCURY_ISA_VERSION
	.align		4
        /*0080*/ 	.byte	0x03, 0x5f
        /*0082*/ 	.short	0x0101


	//----- nvinfo : EIATTR_EXIT_INSTR_OFFSETS
	.align		4
        /*0084*/ 	.byte	0x04, 0x1c
        /*0086*/ 	.short	(.L_141 - .L_140)


	//   ....[0]....
.L_140:
        /*0088*/ 	.word	0x00001790


	//   ....[1]....
        /*008c*/ 	.word	0x000017d0


	//----- nvinfo : EIATTR_CRS_STACK_SIZE
	.align		4
.L_141:
        /*0090*/ 	.byte	0x04, 0x1e
        /*0092*/ 	.short	(.L_143 - .L_142)
.L_142:
        /*0094*/ 	.word	0x00000000


	//----- nvinfo : EIATTR_CBANK_PARAM_SIZE
	.align		4
.L_143:
        /*0098*/ 	.byte	0x03, 0x19
        /*009a*/ 	.short	0x0c68


	//----- nvinfo : EIATTR_PARAM_CBANK
	.align		4
        /*009c*/ 	.byte	0x04, 0x0a
        /*009e*/ 	.short	(.L_145 - .L_144)
	.align		4
.L_144:
        /*00a0*/ 	.word	index@(.nv.constant0._Z25multi_tensor_apply_kernelI18TensorListMetadataILi3EE12AxpbyFunctorIN3c104HalfEfS4_EJffiEEvlPViT_T0_DpT1_)
        /*00a4*/ 	.short	0x0210
        /*00a6*/ 	.short	0x0c68


	//----- nvinfo : EIATTR_SW_WAR
	.align		4
.L_145:
        /*00a8*/ 	.byte	0x04, 0x36
        /*00aa*/ 	.short	(.L_147 - .L_146)
.L_146:
        /*00ac*/ 	.word	0x00000008
.L_147:


//--------------------- .nv.info._Z25multi_tensor_apply_kernelI18TensorListMetadataILi3EE12AxpbyFunctorIN3c104HalfEffEJffiEEvlPViT_T0_DpT1_ --------------------------
	.section	.nv.info._Z25multi_tensor_apply_kernelI18TensorListMetadataILi3EE12AxpbyFunctorIN3c104HalfEffEJffiEEvlPViT_T0_DpT1_,"",@"SHT_CUDA_INFO"
	.sectionflags	@""
	.align	4


	//----- nvinfo : EIATTR_CUDA_API_VERSION
	.align		4
        /*0000*/ 	.byte	0x04, 0x37
        /*0002*/ 	.short	(.L_149 - .L_148)
.L_148:
        /*0004*/ 	.word	0x00000082


	//----- nvinfo : EIATTR_KPARAM_INFO
	.align		4
.L_149:
        /*0008*/ 	.byte	0x04, 0x17
        /*000a*/ 	.short	(.L_151 - .L_150)
.L_150:
        /*000c*/ 	.word	0x00000000
        /*0010*/ 	.short	0x0006
        /*0012*/ 	.short	0x0c64
        /*0014*/ 	.byte	0x00, 0xf0, 0x11, 0x00


	//----- nvinfo : EIATTR_KPARAM_INFO
	.align		4
.L_151:
        /*0018*/ 	.byte	0x04, 0x17
        /*001a*/ 	.short	(.L_153 - .L_152)
.L_152:
        /*001c*/ 	.word	0x00000000
        /*0020*/ 	.short	0x0005
        /*0022*/ 	.short	0x0c60
        /*0024*/ 	.byte	0x00, 0xf0, 0x11, 0x00


	//----- nvinfo : EIATTR_KPARAM_INFO
	.align		4
.L_153:
        /*0028*/ 	.byte	0x04, 0x17
        /*002a*/ 	.short	(.L_155 - .L_154)
.L_154:
        /*002c*/ 	.word	0x00000000
        /*0030*/ 	.short	0x0004
        /*0032*/ 	.short	0x0c5c
        /*0034*/ 	.byte	0x00, 0xf0, 0x11, 0x00


	//----- nvinfo : EIATTR_KPARAM_INFO
	.align		4
.L_155:
        /*0038*/ 	.byte	0x04, 0x17
        /*003a*/ 	.short	(.L_157 - .L_156)
.L_156:
        /*003c*/ 	.word	0x00000000
        /*0040*/ 	.short	0x0003
        /*0042*/ 	.short	0x0c58
        /*0044*/ 	.byte	0x00, 0xf0, 0x05, 0x00


	//----- nvinfo : EIATTR_KPARAM_INFO
	.align		4
.L_157:
        /*0048*/ 	.byte	0x04, 0x17
        /*004a*/ 	.short	(.L_159 - .L_158)
.L_158:
        /*004c*/ 	.word	0x00000000
        /*0050*/ 	.short	0x0002
        /*0052*/ 	.short	0x0010
        /*0054*/ 	.byte	0x00, 0xf0, 0x21, 0x31


	//----- nvinfo : EIATTR_KPARAM_INFO
	.align		4
.L_159:
        /*0058*/ 	.byte	0x04, 0x17
        /*005a*/ 	.short	(.L_161 - .L_160)
.L_160:
        /*005c*/ 	.word	0x00000000
        /*0060*/ 	.short	0x0001
        /*0062*/ 	.short	0x0008
        /*0064*/ 	.byte	0x00, 0xf0, 0x21, 0x00


	//----- nvinfo : EIATTR_KPARAM_INFO
	.align		4
.L_161:
        /*0068*/ 	.byte	0x04, 0x17
        /*006a*/ 	.short	(.L_163 - .L_162)
.L_162:
        /*006c*/ 	.word	0x00000000
        /*0070*/ 	.short	0x0000
        /*0072*/ 	.short	0x0000
        /*0074*/ 	.byte	0x00, 0xf0, 0x21, 0x00


	//----- nvinfo : EIATTR_SPARSE_MMA_MASK
	.align		4
.L_163:
        /*0078*/ 	.byte	0x03, 0x50
        /*007a*/ 	.short	0x0000


	//----- nvinfo : EIATTR_MAXREG_COUNT
	.align		4
        /*007c*/ 	.byte	0x03, 0x1b
        /*007e*/ 	.short	0x00ff


	//----- nvinfo : EIATTR_MERCURY_ISA_VERSION
	.align		4
        /*0080*/ 	.byte	0x03, 0x5f
        /*0082*/ 	.short	0x0101


	//----- nvinfo : EIATTR_EXIT_INSTR_OFFSETS
	.align		4
        /*0084*/ 	.byte	0x04, 0x1c
        /*0086*/ 	.short	(.L_165 - .L_164)


	//   ....[0]....
.L_164:
        /*0088*/ 	.word	0x00001570


	//   ....[1]....
        /*008c*/ 	.word	0x000015b0


	//----- nvinfo : EIATTR_CRS_STACK_SIZE
	.align		4
.L_165:
        /*0090*/ 	.byte	0x04, 0x1e
        /*0092*/ 	.short	(.L_167 - .L_166)
.L_166:
        /*0094*/ 	.word	0x00000000


	//----- nvinfo : EIATTR_CBANK_PARAM_SIZE
	.align		4
.L_167:
        /*0098*/ 	.byte	0x03, 0x19
        /*009a*/ 	.short	0x0c68


	//----- nvinfo : EIATTR_PARAM_CBANK
	.align		4
        /*009c*/ 	.byte	0x04, 0x0a
        /*009e*/ 	.short	(.L_169 - .L_168)
	.align		4
.L_168:
        /*00a0*/ 	.word	index@(.nv.constant0._Z25multi_tensor_apply_kernelI18TensorListMetadataILi3EE12AxpbyFunctorIN3c104HalfEffEJffiEEvlPViT_T0_DpT1_)
        /*00a4*/ 	.short	0x0210
        /*00a6*/ 	.short	0x0c68


	//----- nvinfo : EIATTR_SW_WAR
	.align		4
.L_169:
        /*00a8*/ 	.byte	0x04, 0x36
        /*00aa*/ 	.short	(.L_171 - .L_170)
.L_170:
        /*00ac*/ 	.word	0x00000008
.L_171:


//--------------------- .nv.info._Z25multi_tensor_apply_kernelI18TensorListMetadataILi3EE12AxpbyFunctorIfN3c104HalfES4_EJffiEEvlPViT_T0_DpT1_ --------------------------
	.section	.nv.info._Z25multi_tensor_apply_kernelI18TensorListMetadataILi3EE12AxpbyFunctorIfN3c104HalfES4_EJffiEEvlPViT_T0_DpT1_,"",@"SHT_CUDA_INFO"
	.sectionflags	@""
	.align	4


	//----- nvinfo : EIATTR_CUDA_API_VERSION
	.align		4
        /*0000*/ 	.byte	0x04, 0x37
        /*0002*/ 	.short	(.L_173 - .L_172)
.L_172:
        /*0004*/ 	.word	0x00000082


	//----- nvinfo : EIATTR_KPARAM_INFO
	.align		4
.L_173:
        /*0008*/ 	.byte	0x04, 0x17
        /*000a*/ 	.short	(.L_175 - .L_174)
.L_174:
        /*000c*/ 	.word	0x00000000
        /*0010*/ 	.short	0x0006
        /*0012*/ 	.short	0x0c64
        /*0014*/ 	.byte	0x00, 0xf0, 0x11, 0x00


	//----- nvinfo : EIATTR_KPARAM_INFO
	.align		4
.L_175:
        /*0018*/ 	.byte	0x04, 0x17
        /*001a*/ 	.short	(.L_177 - .L_176)
.L_176:
        /*001c*/ 	.word	0x00000000
        /*0020*/ 	.short	0x0005
        /*0022*/ 	.short	0x0c60
        /*0024*/ 	.byte	0x00, 0xf0, 0x11, 0x00


	//----- nvinfo : EIATTR_KPARAM_INFO
	.align		4
.L_177:
        /*0028*/ 	.byte	0x04, 0x17
        /*002a*/ 	.short	(.L_179 - .L_178)
.L_178:
        /*002c*/ 	.word	0x00000000
        /*0030*/ 	.short	0x0004
        /*0032*/ 	.short	0x0c5c
        /*0034*/ 	.byte	0x00, 0xf0, 0x11, 0x00


	//----- nvinfo : EIATTR_KPARAM_INFO
	.align		4
.L_179:
        /*0038*/ 	.byte	0x04, 0x17
        /*003a*/ 	.short	(.L_181 - .L_180)
.L_180:
        /*003c*/ 	.word	0x00000000
        /*0040*/ 	.short	0x0003
        /*0042*/ 	.short	0x0c58
        /*0044*/ 	.byte	0x00, 0xf0, 0x05, 0x00


	//----- nvinfo : EIATTR_KPARAM_INFO
	.align		4
.L_181:
        /*0048*/ 	.byte	0x04, 0x17
        /*004a*/ 	.short	(.L_183 - .L_182)
.L_182:
        /*004c*/ 	.word	0x00000000
        /*0050*/ 	.short	0x0002
        /*0052*/ 	.short	0x0010
        /*0054*/ 	.byte	0x00, 0xf0, 0x21, 0x31


	//----- nvinfo : EIATTR_KPARAM_INFO
	.align		4
.L_183:
        /*0058*/ 	.byte	0x04, 0x17
        /*005a*/ 	.short	(.L_185 - .L_184)
.L_184:
        /*005c*/ 	.word	0x00000000
        /*0060*/ 	.short	0x0001
        /*0062*/ 	.short	0x0008
        /*0064*/ 	.byte	0x00, 0xf0, 0x21, 0x00


	//----- nvinfo : EIATTR_KPARAM_INFO
	.align		4
.L_185:
        /*0068*/ 	.byte	0x04, 0x17
        /*006a*/ 	.short	(.L_187 - .L_186)
.L_186:
        /*006c*/ 	.word	0x00000000
        /*0070*/ 	.short	0x0000
        /*0072*/ 	.short	0x0000
        /*0074*/ 	.byte	0x00, 0xf0, 0x21, 0x00


	//----- nvinfo : EIATTR_SPARSE_MMA_MASK
	.align		4
.L_187:
        /*0078*/ 	.byte	0x03, 0x50
        /*007a*/ 	.short	0x0000


	//----- nvinfo : EIATTR_MAXREG_COUNT
	.align		4
        /*007c*/ 	.byte	0x03, 0x1b
        /*007e*/ 	.short	0x00ff


	//----- nvinfo : EIATTR_MERCURY_ISA_VERSION
	.align		4
        /*0080*/ 	.byte	0x03, 0x5f
        /*0082*/ 	.short	0x0101


	//----- nvinfo : EIATTR_EXIT_INSTR_OFFSETS
	.align		4
        /*0084*/ 	.byte	0x04, 0x1c
        /*0086*/ 	.short	(.L_189 - .L_188)


	//   ....[0]....
.L_188:
        /*0088*/ 	.word	0x00001790


	//   ....[1]....
        /*008c*/ 	.word	0x000017d0


	//----- nvinfo : EIATTR_CRS_STACK_SIZE
	.align		4
.L_189:
        /*0090*/ 	.byte	0x04, 0x1e
        /*0092*/ 	.short	(.L_191 - .L_190)
.L_190:
        /*0094*/ 	.word	0x00000000


	//----- nvinfo : EIATTR_CBANK_PARAM_SIZE
	.align		4
.L_191:
        /*0098*/ 	.byte	0x03, 0x19
        /*009a*/ 	.short	0x0c68


	//----- nvinfo : EIATTR_PARAM_CBANK
	.align		4
        /*009c*/ 	.byte	0x04, 0x0a
        /*009e*/ 	.short	(.L_193 - .L_192)
	.align		4
.L_192:
        /*00a0*/ 	.word	index@(.nv.constant0._Z25multi_tensor_apply_kernelI18TensorListMetadataILi3EE12AxpbyFunctorIfN3c104HalfES4_EJffiEEvlPViT_T0_DpT1_)
        /*00a4*/ 	.short	0x0210
        /*00a6*/ 	.short	0x0c68


	//----- nvinfo : EIATTR_SW_WAR
	.align		4
.L_193:
        /*00a8*/ 	.byte	0x04, 0x36
        /*00aa*/ 	.short	(.L_195 - .L_194)
.L_194:
        /*00ac*/ 	.word	0x00000008
.L_195:


//--------------------- .nv.info._Z25multi_tensor_apply_kernelI18TensorListMetadataILi3EE12AxpbyFunctorIfN3c104HalfEfEJffiEEvlPViT_T0_DpT1_ --------------------------
	.section	.nv.info._Z25multi_tensor_apply_kernelI18TensorListMetadataILi3EE12AxpbyFunctorIfN3c104HalfEfEJffiEEvlPViT_T0_DpT1_,"",@"SHT_CUDA_INFO"
	.sectionflags	@""
	.align	4


	//----- nvinfo : EIATTR_CUDA_API_VERSION
	.align		4
        /*0000*/ 	.byte	0x04, 0x37
        /*0002*/ 	.short	(.L_197 - .L_196)
.L_196:
        /*0004*/ 	.word	0x00000082


	//----- nvinfo : EIATTR_KPARAM_INFO
	.align		4
.L_197:
        /*0008*/ 	.byte	0x04, 0x17
        /*000a*/ 	.short	(.L_199 - .L_198)
.L_198:
        /*000c*/ 	.word	0x00000000
        /*0010*/ 	.short	0x0006
        /*0012*/ 	.short	0x0c64
        /*0014*/ 	.byte	0x00, 0xf0, 0x11, 0x00


	//----- nvinfo : EIATTR_KPARAM_INFO
	.align		4
.L_199:
        /*0018*/ 	.byte	0x04, 0x17
        /*001a*/ 	.short	(.L_201 - .L_200)
.L_200:
        /*001c*/ 	.word	0x00000000
        /*0020*/ 	.short	0x0005
        /*0022*/ 	.short	0x0c60
        /*0024*/ 	.byte	0x00, 0xf0, 0x11, 0x00


	//----- nvinfo : EIATTR_KPARAM_INFO
	.align		4
.L_201:
        /*0028*/ 	.byte	0x04, 0x17
        /*002a*/ 	.short	(.L_203 - .L_202)
.L_202:
        /*002c*/ 	.word	0x00000000
        /*0030*/ 	.short	0x0004
        /*0032*/ 	.short	0x0c5c
        /*0034*/ 	.byte	0x00, 0xf0, 0x11, 0x00


	//----- nvinfo : EIATTR_KPARAM_INFO
	.align		4
.L_203:
        /*0038*/ 	.byte	0x04, 0x17
        /*003a*/ 	.short	(.L_205 - .L_204)
.L_204:
        /*003c*/ 	.word	0x00000000
        /*0040*/ 	.short	0x0003
        /*0042*/ 	.short	0x0c58
        /*0044*/ 	.byte	0x00, 0xf0, 0x05, 0x00


	//----- nvinfo : EIATTR_KPARAM_INFO
	.align		4
.L_205:
        /*0048*/ 	.byte	0x04, 0x17
        /*004a*/ 	.short	(.L_207 - .L_206)
.L_206:
        /*004c*/ 	.word	0x00000000
        /*0050*/ 	.short	0x0002
        /*0052*/ 	.short	0x0010
        /*0054*/ 	.byte	0x00, 0xf0, 0x21, 0x31


	//----- nvinfo : EIATTR_KPARAM_INFO
	.align		4
.L_207:
        /*0058*/ 	.byte	0x04, 0x17
        /*005a*/ 	.short	(.L_209 - .L_208)
.L_208:
        /*005c*/ 	.word	0x00000000
        /*0060*/ 	.short	0x0001
        /*0062*/ 	.short	0x0008
        /*0064*/ 	.byte	0x00, 0xf0, 0x21, 0x00


	//----- nvinfo : EIATTR_KPARAM_INFO
	.align		4
.L_209:
        /*0068*/ 	.byte	0x04, 0x17
        /*006a*/ 	.short	(.L_211 - .L_210)
.L_210:
        /*006c*/ 	.word	0x00000000
        /*0070*/ 	.short	0x0000
        /*0072*/ 	.short	0x0000
        /*0074*/ 	.byte	0x00, 0xf0, 0x21, 0x00


	//----- nvinfo : EIATTR_SPARSE_MMA_MASK
	.align		4
.L_211:
        /*0078*/ 	.byte	0x03, 0x50
        /*007a*/ 	.short	0x0000


	//----- nvinfo : EIATTR_MAXREG_COUNT
	.align		4
        /*007c*/ 	.byte	0x03, 0x1b
        /*007e*/ 	.short	0x00ff


	//----- nvinfo : EIATTR_MERCURY_ISA_VERSION
	.align		4
        /*0080*/ 	.byte	0x03, 0x5f
        /*0082*/ 	.short	0x0101


	//----- nvinfo : EIATTR_EXIT_INSTR_OFFSETS
	.align		4
        /*0084*/ 	.byte	0x04, 0x1c
        /*0086*/ 	.short	(.L_213 - .L_212)


	//   ....[0]....
.L_212:
        /*0088*/ 	.word	0x00001580


	//   ....[1]....
        /*008c*/ 	.word	0x000015c0


	//----- nvinfo : EIATTR_CRS_STACK_SIZE
	.align		4
.L_213:
        /*0090*/ 	.byte	0x04, 0x1e
        /*0092*/ 	.short	(.L_215 - .L_214)
.L_214:
        /*0094*/ 	.word	0x00000000


	//----- nvinfo : EIATTR_CBANK_PARAM_SIZE
	.align		4
.L_215:
        /*0098*/ 	.byte	0x03, 0x19
        /*009a*/ 	.short	0x0c68


	//----- nvinfo : EIATTR_PARAM_CBANK
	.align		4
        /*009c*/ 	.byte	0x04, 0x0a
        /*009e*/ 	.short	(.L_217 - .L_216)
	.align		4
.L_216:
        /*00a0*/ 	.word	index@(.nv.constant0._Z25multi_tensor_apply_kernelI18TensorListMetadataILi3EE12AxpbyFunctorIfN3c104HalfEfEJffiEEvlPViT_T0_DpT1_)
        /*00a4*/ 	.short	0x0210
        /*00a6*/ 	.short	0x0c68


	//----- nvinfo : EIATTR_SW_WAR
	.align		4
.L_217:
        /*00a8*/ 	.byte	0x04, 0x36
        /*00aa*/ 	.short	(.L_219 - .L_218)
.L_218:
        /*00ac*/ 	.word	0x00000008
.L_219:


//--------------------- .nv.info._Z25multi_tensor_apply_kernelI18TensorListMetadataILi3EE12AxpbyFunctorIffN3c104HalfEEJffiEEvlPViT_T0_DpT1_ --------------------------
	.section	.nv.info._Z25multi_tensor_apply_kernelI18TensorListMetadataILi3EE12AxpbyFunctorIffN3c104HalfEEJffiEEvlPViT_T0_DpT1_,"",@"SHT_CUDA_INFO"
	.sectionflags	@""
	.align	4


	//----- nvinfo : EIATTR_CUDA_API_VERSION
	.align		4
        /*0000*/ 	.byte	0x04, 0x37
        /*0002*/ 	.short	(.L_221 - .L_220)
.L_220:
        /*0004*/ 	.word	0x00000082


	//----- nvinfo : EIATTR_KPARAM_INFO
	.align		4
.L_221:
        /*0008*/ 	.byte	0x04, 0x17
        /*000a*/ 	.short	(.L_223 - .L_222)
.L_222:
        /*000c*/ 	.word	0x00000000
        /*0010*/ 	.short	0x0006
        /*0012*/ 	.short	0x0c64
        /*0014*/ 	.byte	0x00, 0xf0, 0x11, 0x00


	//----- nvinfo : EIATTR_KPARAM_INFO
	.align		4
.L_223:
        /*0018*/ 	.byte	0x04, 0x17
        /*001a*/ 	.short	(.L_225 - .L_224)
.L_224:
        /*001c*/ 	.word	0x00000000
        /*0020*/ 	.short	0x0005
        /*0022*/ 	.short	0x0c60
        /*0024*/ 	.byte	0x00, 0xf0, 0x11, 0x00


	//----- nvinfo : EIATTR_KPARAM_INFO
	.align		4
.L_225:
        /*0028*/ 	.byte	0x04, 0x17
        /*002a*/ 	.short	(.L_227 - .L_226)
.L_226:
        /*002c*/ 	.word	0x00000000
        /*0030*/ 	.short	0x0004
        /*0032*/ 	.short	0x0c5c
        /*0034*/ 	.byte	0x00, 0xf0, 0x11, 0x00


	//----- nvinfo : EIATTR_KPARAM_INFO
	.align		4
.L_227:
        /*0038*/ 	.byte	0x04, 0x17
        /*003a*/ 	.short	(.L_229 - .L_228)
.L_228:
        /*003c*/ 	.word	0x00000000
        /*0040*/ 	.short	0x0003
        /*0042*/ 	.short	0x0c58
        /*0044*/ 	.byte	0x00, 0xf0, 0x05, 0x00


	//----- nvinfo : EIATTR_KPARAM_INFO
	.align		4
.L_229:
        /*0048*/ 	.byte	0x04, 0x17
        /*004a*/ 	.short	(.L_231 - .L_230)
.L_230:
        /*004c*/ 	.word	0x00000000
        /*0050*/ 	.short	0x0002
        /*0052*/ 	.short	0x0010
        /*0054*/ 	.byte	0x00, 0xf0, 0x21, 0x31


	//----- nvinfo : EIATTR_KPARAM_INFO
	.align		4
.L_231:
        /*0058*/ 	.byte	0x04, 0x17
        /*005a*/ 	.short	(.L_233 - .L_232)
.L_232:
        /*005c*/ 	.word	0x00000000
        /*0060*/ 	.short	0x0001
        /*0062*/ 	.short	0x0008
        /*0064*/ 	.byte	0x00, 0xf0, 0x21, 0x00


	//----- nvinfo : EIATTR_KPARAM_INFO
	.align		4
.L_233:
        /*0068*/ 	.byte	0x04, 0x17
        /*006a*/ 	.short	(.L_235 - .L_234)
.L_234:
        /*006c*/ 	.word	0x00000000
        /*0070*/ 	.short	0x0000
        /*0072*/ 	.short	0x0000
        /*0074*/ 	.byte	0x00, 0xf0, 0x21, 0x00


	//----- nvinfo : EIATTR_SPARSE_MMA_MASK
	.align		4
.L_235:
        /*0078*/ 	.byte	0x03, 0x50
        /*007a*/ 	.short	0x0000


	//----- nvinfo : EIATTR_MAXREG_COUNT
	.align		4
        /*007c*/ 	.byte	0x03, 0x1b
        /*007e*/ 	.short	0x00ff


	//----- nvinfo : EIATTR_MERCURY_ISA_VERSION
	.align		4
        /*0080*/ 	.byte	0x03, 0x5f
        /*0082*/ 	.short	0x0101


	//----- nvinfo : EIATTR_EXIT_INSTR_OFFSETS
	.align		4
        /*0084*/ 	.byte	0x04, 0x1c
        /*0086*/ 	.short	(.L_237 - .L_236)


	//   ....[0]....
.L_236:
        /*0088*/ 	.word	0x00001620


	//   ....[1]....
        /*008c*/ 	.word	0x00001660


	//----- nvinfo : EIATTR_CRS_STACK_SIZE
	.align		4
.L_237:
        /*0090*/ 	.byte	0x04, 0x1e
        /*0092*/ 	.short	(.L_239 - .L_238)
.L_238:
        /*0094*/ 	.word	0x00000000


	//----- nvinfo : EIATTR_CBANK_PARAM_SIZE
	.align		4
.L_239:
        /*0098*/ 	.byte	0x03, 0x19
        /*009a*/ 	.short	0x0c68


	//----- nvinfo : EIATTR_PARAM_CBANK
	.align		4
        /*009c*/ 	.byte	0x04, 0x0a
        /*009e*/ 	.short	(.L_241 - .L_240)
	.align		4
.L_240:
        /*00a0*/ 	.word	index@(.nv.constant0._Z25multi_tensor_apply_kernelI18TensorListMetadataILi3EE12AxpbyFunctorIffN3c104HalfEEJffiEEvlPViT_T0_DpT1_)
        /*00a4*/ 	.short	0x0210
        /*00a6*/ 	.short	0x0c68


	//----- nvinfo : EIATTR_SW_WAR
	.align		4
.L_241:
        /*00a8*/ 	.byte	0x04, 0x36
        /*00aa*/ 	.short	(.L_243 - .L_242)
.L_242:
        /*00ac*/ 	.word	0x00000008
.L_243:


//--------------------- .nv.info._Z25multi_tensor_apply_kernelI18TensorListMetadataILi3EE12AxpbyFunctorIfffEJffiEEvlPViT_T0_DpT1_ --------------------------
	.section	.nv.info._Z25multi_tensor_apply_kernelI18TensorListMetadataILi3EE12AxpbyFunctorIfffEJffiEEvlPViT_T0_DpT1_,"",@"SHT_CUDA_INFO"
	.sectionflags	@""
	.align	4


	//----- nvinfo : EIATTR_CUDA_API_VERSION
	.align		4
        /*0000*/ 	.byte	0x04, 0x37
        /*0002*/ 	.short	(.L_245 - .L_244)
.L_244:
        /*0004*/ 	.word	0x00000082


	//----- nvinfo : EIATTR_KPARAM_INFO
	.align		4
.L_245:
        /*0008*/ 	.byte	0x04, 0x17
        /*000a*/ 	.short	(.L_247 - .L_246)
.L_246:
        /*000c*/ 	.word	0x00000000
        /*0010*/ 	.short	0x0006
        /*0012*/ 	.short	0x0c64
        /*0014*/ 	.byte	0x00, 0xf0, 0x11, 0x00


	//----- nvinfo : EIATTR_KPARAM_INFO
	.align		4
.L_247:
        /*0018*/ 	.byte	0x04, 0x17
        /*001a*/ 	.short	(.L_249 - .L_248)
.L_248:
        /*001c*/ 	.word	0x00000000
        /*0020*/ 	.short	0x0005
        /*0022*/ 	.short	0x0c60
        /*0024*/ 	.byte	0x00, 0xf0, 0x11, 0x00


	//----- nvinfo : EIATTR_KPARAM_INFO
	.align		4
.L_249:
        /*0028*/ 	.byte	0x04, 0x17
        /*002a*/ 	.short	(.L_251 - .L_250)
.L_250:
        /*002c*/ 	.word	0x00000000
        /*0030*/ 	.short	0x0004
        /*0032*/ 	.short	0x0c5c
        /*0034*/ 	.byte	0x00, 0xf0, 0x11, 0x00


	//----- nvinfo : EIATTR_KPARAM_INFO
	.align		4
.L_251:
        /*0038*/ 	.byte	0x04, 0x17
        /*003a*/ 	.short	(.L_253 - .L_252)
.L_252:
        /*003c*/ 	.word	0x00000000
        /*0040*/ 	.short	0x0003
        /*0042*/ 	.short	0x0c58
        /*0044*/ 	.byte	0x00, 0xf0, 0x05, 0x00


	//----- nvinfo : EIATTR_KPARAM_INFO
	.align		4
.L_253:
        /*0048*/ 	.byte	0x04, 0x17
        /*004a*/ 	.short	(.L_255 - .L_254)
.L_254:
        /*004c*/ 	.word	0x00000000
        /*0050*/ 	.short	0x0002
        /*0052*/ 	.short	0x0010
        /*0054*/ 	.byte	0x00, 0xf0, 0x21, 0x31


	//----- nvinfo : EIATTR_KPARAM_INFO
	.align		4
.L_255:
        /*0058*/ 	.byte	0x04, 0x17
        /*005a*/ 	.short	(.L_257 - .L_256)
.L_256:
        /*005c*/ 	.word	0x00000000
        /*0060*/ 	.short	0x0001
        /*0062*/ 	.short	0x0008
        /*0064*/ 	.byte	0x00, 0xf0, 0x21, 0x00


	//----- nvinfo : EIATTR_KPARAM_INFO
	.align		4
.L_257:
        /*0068*/ 	.byte	0x04, 0x17
        /*006a*/ 	.short	(.L_259 - .L_258)
.L_258:
        /*006c*/ 	.word	0x00000000
        /*0070*/ 	.short	0x0000
        /*0072*/ 	.short	0x0000
        /*0074*/ 	.byte	0x00, 0xf0, 0x21, 0x00


	//----- nvinfo : EIATTR_SPARSE_MMA_MASK
	.align		4
.L_259:
        /*0078*/ 	.byte	0x03, 0x50
        /*007a*/ 	.short	0x0000


	//----- nvinfo : EIATTR_MAXREG_COUNT
	.align		4
        /*007c*/ 	.byte	0x03, 0x1b
        /*007e*/ 	.short	0x00ff


	//----- nvinfo : EIATTR_MERCURY_ISA_VERSION
	.align		4
        /*0080*/ 	.byte	0x03, 0x5f
        /*0082*/ 	.short	0x0101


	//----- nvinfo : EIATTR_EXIT_INSTR_OFFSETS
	.align		4
        /*0084*/ 	.byte	0x04, 0x1c
        /*0086*/ 	.short	(.L_261 - .L_260)


	//   ....[0]....
.L_260:
        /*0088*/ 	.word	0x000013e0


	//   ....[1]....
        /*008c*/ 	.word	0x00001420


	//----- nvinfo : EIATTR_CRS_STACK_SIZE
	.align		4
.L_261:
        /*0090*/ 	.byte	0x04, 0x1e
        /*0092*/ 	.short	(.L_263 - .L_262)
.L_262:
        /*0094*/ 	.word	0x00000000


	//----- nvinfo : EIATTR_CBANK_PARAM_SIZE
	.align		4
.L_263:
        /*0098*/ 	.byte	0x03, 0x19
        /*009a*/ 	.short	0x0c68


	//----- nvinfo : EIATTR_PARAM_CBANK
	.align		4
        /*009c*/ 	.byte	0x04, 0x0a
        /*009e*/ 	.short	(.L_265 - .L_264)
	.align		4
.L_264:
        /*00a0*/ 	.word	index@(.nv.constant0._Z25multi_tensor_apply_kernelI18TensorListMetadataILi3EE12AxpbyFunctorIfffEJffiEEvlPViT_T0_DpT1_)
        /*00a4*/ 	.short	0x0210
        /*00a6*/ 	.short	0x0c68


	//----- nvinfo : EIATTR_SW_WAR
	.align		4
.L_265:
        /*00a8*/ 	.byte	0x04, 0x36
        /*00aa*/ 	.short	(.L_267 - .L_266)
.L_266:
        /*00ac*/ 	.word	0x00000008
.L_267:


//--------------------- .nv.callgraph             --------------------------
	.section	.nv.callgraph,"",@"SHT_CUDA_CALLGRAPH"
	.align	4
	.sectionentsize	8
	.align		4
        /*0000*/ 	.word	0x00000000
	.align		4
        /*0004*/ 	.word	0xffffffff
	.align		4
        /*0008*/ 	.word	0x00000000
	.align		4
        /*000c*/ 	.word	0xfffffffe
	.align		4
        /*0010*/ 	.word	0x00000000
	.align		4
        /*0014*/ 	.word	0xfffffffd
	.align		4
        /*0018*/ 	.word	0x00000000
	.align		4
        /*001c*/ 	.word	0xfffffffc


//--------------------- .nv.constant4             --------------------------
	.section	.nv.constant4,"a",@progbits
	.align	8
	.align		8
.nv.constant4:
        /*0000*/ 	.dword	_ZN59_INTERNAL_2387b98c_28_multi_tensor_axpby_kernel_cu_35eb66404cuda3std3__45__cpo5beginE
	.align		8
        /*0008*/ 	.dword	_ZN59_INTERNAL_2387b98c_28_multi_tensor_axpby_kernel_cu_35eb66404cuda3std3__45__cpo3endE
	.align		8
        /*0010*/ 	.dword	_ZN59_INTERNAL_2387b98c_28_multi_tensor_axpby_kernel_cu_35eb66404cuda3std3__45__cpo6cbeginE
	.align		8
        /*0018*/ 	.dword	_ZN59_INTERNAL_2387b98c_28_multi_tensor_axpby_kernel_cu_35eb66404cuda3std3__45__cpo4cendE
	.align		8
        /*0020*/ 	.dword	_ZN59_INTERNAL_2387b98c_28_multi_tensor_axpby_kernel_cu_35eb66404cuda3std3__45__cpo6rbeginE
	.align		8
        /*0028*/ 	.dword	_ZN59_INTERNAL_2387b98c_28_multi_tensor_axpby_kernel_cu_35eb66404cuda3std3__45__cpo4rendE
	.align		8
        /*0030*/ 	.dword	_ZN59_INTERNAL_2387b98c_28_multi_tensor_axpby_kernel_cu_35eb66404cuda3std3__45__cpo7crbeginE
	.align		8
        /*0038*/ 	.dword	_ZN59_INTERNAL_2387b98c_28_multi_tensor_axpby_kernel_cu_35eb66404cuda3std3__45__cpo5crendE
	.align		8
        /*0040*/ 	.dword	_ZN59_INTERNAL_2387b98c_28_multi_tensor_axpby_kernel_cu_35eb66404cuda3std3__461_GLOBAL__N__2387b98c_28_multi_tensor_axpby_kernel_cu_35eb66406ignoreE
	.align		8
        /*0048*/ 	.dword	_ZN59_INTERNAL_2387b98c_28_multi_tensor_axpby_kernel_cu_35eb66404cuda3std3__419piecewise_constructE
	.align		8
        /*0050*/ 	.dword	_ZN59_INTERNAL_2387b98c_28_multi_tensor_axpby_kernel_cu_35eb66404cuda3std3__48in_placeE
	.align		8
        /*0058*/ 	.dword	_ZN59_INTERNAL_2387b98c_28_multi_tensor_axpby_kernel_cu_35eb66404cuda3std3__420unreachable_sentinelE
	.align		8
        /*0060*/ 	.dword	_ZN59_INTERNAL_2387b98c_28_multi_tensor_axpby_kernel_cu_35eb66404cuda3std6ranges3__45__cpo4swapE
	.align		8
        /*0068*/ 	.dword	_ZN59_INTERNAL_2387b98c_28_multi_tensor_axpby_kernel_cu_35eb66404cuda3std6ranges3__45__cpo9iter_moveE
	.align		8
        /*0070*/ 	.dword	_ZN59_INTERNAL_2387b98c_28_multi_tensor_axpby_kernel_cu_35eb66404cuda3std6ranges3__45__cpo5beginE
	.align		8
        /*0078*/ 	.dword	_ZN59_INTERNAL_2387b98c_28_multi_tensor_axpby_kernel_cu_35eb66404cuda3std6ranges3__45__cpo3endE
	.align		8
        /*0080*/ 	.dword	_ZN59_INTERNAL_2387b98c_28_multi_tensor_axpby_kernel_cu_35eb66404cuda3std6ranges3__45__cpo6cbeginE
	.align		8
        /*0088*/ 	.dword	_ZN59_INTERNAL_2387b98c_28_multi_tensor_axpby_kernel_cu_35eb66404cuda3std6ranges3__45__cpo4cendE
	.align		8
        /*0090*/ 	.dword	_ZN59_INTERNAL_2387b98c_28_multi_tensor_axpby_kernel_cu_35eb66404cuda3std6ranges3__45__cpo7advanceE
	.align		8
        /*0098*/ 	.dword	_ZN59_INTERNAL_2387b98c_28_multi_tensor_axpby_kernel_cu_35eb66404cuda3std6ranges3__45__cpo9iter_swapE
	.align		8
        /*00a0*/ 	.dword	_ZN59_INTERNAL_2387b98c_28_multi_tensor_axpby_kernel_cu_35eb66404cuda3std6ranges3__45__cpo4nextE
	.align		8
        /*00a8*/ 	.dword	_ZN59_INTERNAL_2387b98c_28_multi_tensor_axpby_kernel_cu_35eb66404cuda3std6ranges3__45__cpo4prevE
	.align		8
        /*00b0*/ 	.dword	_ZN59_INTERNAL_2387b98c_28_multi_tensor_axpby_kernel_cu_35eb66404cuda3std6ranges3__45__cpo4dataE
	.align		8
        /*00b8*/ 	.dword	_ZN59_INTERNAL_2387b98c_28_multi_tensor_axpby_kernel_cu_35eb66404cuda3std6ranges3__45__cpo5cdataE
	.align		8
        /*00c0*/ 	.dword	_ZN59_INTERNAL_2387b98c_28_multi_tensor_axpby_kernel_cu_35eb66404cuda3std6ranges3__45__cpo4sizeE
	.align		8
        /*00c8*/ 	.dword	_ZN59_INTERNAL_2387b98c_28_multi_tensor_axpby_kernel_cu_35eb66404cuda3std6ranges3__45__cpo5ssizeE
	.align		8
        /*00d0*/ 	.dword	_ZN59_INTERNAL_2387b98c_28_multi_tensor_axpby_kernel_cu_35eb66404cuda3std6ranges3__45__cpo8distanceE
	.align		8
        /*00d8*/ 	.dword	_ZN59_INTERNAL_2387b98c_28_multi_tensor_axpby_kernel_cu_35eb66406thrust23THRUST_300001_SM_900_NS6system6detail10sequential3seqE


//--------------------- .text._Z25multi_tensor_apply_kernelI18TensorListMetadataILi3EE12AxpbyFunctorIN3c104HalfES4_S4_EJffiEEvlPViT_T0_DpT1_ --------------------------
	.section	.text._Z25multi_tensor_apply_kernelI18TensorListMetadataILi3EE12AxpbyFunctorIN3c104HalfES4_S4_EJffiEEvlPViT_T0_DpT1_,"ax",@progbits
	.align	128
        .global         _Z25multi_tensor_apply_kernelI18TensorListMetadataILi3EE12AxpbyFunctorIN3c104HalfES4_S4_EJffiEEvlPViT_T0_DpT1_
        .type           _Z25multi_tensor_apply_kernelI18TensorListMetadataILi3EE12AxpbyFunctorIN3c104HalfES4_S4_EJffiEEvlPViT_T0_DpT1_,@function
        .size           _Z25multi_tensor_apply_kernelI18TensorListMetadataILi3EE12AxpbyFunctorIN3c104HalfES4_S4_EJffiEEvlPViT_T0_DpT1_,(.L_x_152 - _Z25multi_tensor_apply_kernelI18TensorListMetadataILi3EE12AxpbyFunctorIN3c104HalfES4_S4_EJffiEEvlPViT_T0_DpT1_)
        .other          _Z25multi_tensor_apply_kernelI18TensorListMetadataILi3EE12AxpbyFunctorIN3c104HalfES4_S4_EJffiEEvlPViT_T0_DpT1_,@"STO_CUDA_ENTRY STV_DEFAULT"
_Z25multi_tensor_apply_kernelI18TensorListMetadataILi3EE12AxpbyFunctorIN3c104HalfES4_S4_EJffiEEvlPViT_T0_DpT1_:
.text._Z25multi_tensor_apply_kernelI18TensorListMetadataILi3EE12AxpbyFunctorIN3c104HalfES4_S4_EJffiEEvlPViT_T0_DpT1_:
[----:B------:R-:W-:Y:S01]  /*0000*/  LDC R1, c[0x0][0x28] ;  /* 0x00000a00ff017b82 */ /* 0x000fe20000000800 */
[----:B------:R-:W0:Y:S01]  /*0010*/  S2R R10, SR_CTAID.X ;  /* 0x00000000000a7919 */ /* 0x000e220000002500 */
[----:B------:R-:W-:-:S06]  /*0020*/  IMAD.MOV.U32 R9, RZ, RZ, 0x10 ;  /* 0x00000010ff097424 */ /* 0x000fcc00078e00ff */
[----:B------:R-:W1:Y:S01]  /*0030*/  LDC R19, c[0x0][0x210] ;  /* 0x00008400ff137b82 */ /* 0x000e620000000800 */
[----:B------:R-:W-:-:S07]  /*0040*/  ULDC.64 UR6, c[0x0][0x208] ;  /* 0x0000820000067ab9 */ /* 0x000fce0000000a00 */
[----:B0-----:R-:W0:Y:S01]  /*0050*/  LDC.U8 R0, c[0x0][R10+0x820] ;  /* 0x000208000a007b82 */ /* 0x001e220000000000 */
[----:B------:R-:W-:-:S07]  /*0060*/  IMAD R8, R10, 0x4, R9 ;  /* 0x000000040a087824 */ /* 0x000fce00078e0209 */
[----:B------:R-:W1:Y:S01]  /*0070*/  LDC R8, c[0x0][R8+0x950] ;  /* 0x0002540008087b82 */ /* 0x000e620000000800 */
[----:B0-----:R-:W-:-:S07]  /*0080*/  IMAD R9, R0, 0x8, R9 ;  /* 0x0000000800097824 */ /* 0x001fce00078e0209 */
[----:B------:R-:W0:Y:S01]  /*0090*/  LDC R0, c[0x0][R9+0x690] ;  /* 0x0001a40009007b82 */ /* 0x000e220000000800 */
[----:B-1----:R-:W-:-:S07]  /*00a0*/  IMAD R17, R8, R19, RZ ;  /* 0x0000001308117224 */ /* 0x002fce00078e02ff */
[----:B------:R-:W1:Y:S08]  /*00b0*/  LDC.64 R2, c[0x0][R9+0x210] ;  /* 0x0000840009027b82 */ /* 0x000e700000000a00 */
[----:B------:R-:W2:Y:S08]  /*00c0*/  LDC.64 R4, c[0x0][R9+0x390] ;  /* 0x0000e40009047b82 */ /* 0x000eb00000000a00 */
[----:B------:R-:W3:Y:S01]  /*00d0*/  LDC.64 R6, c[0x0][R9+0x510] ;  /* 0x0001440009067b82 */ /* 0x000ee20000000a00 */
[----:B0-----:R-:W-:-:S05]  /*00e0*/  IMAD.IADD R0, R0, 0x1, -R17 ;  /* 0x0000000100007824 */ /* 0x001fca00078e0a11 */
[----:B------:R-:W-:Y:S01]  /*00f0*/  LOP3.LUT P0, RZ, R0, 0x3, R19, 0xc8, !PT ;  /* 0x0000000300ff7812 */ /* 0x000fe2000780c813 */
[----:B-1----:R-:W-:-:S04]  /*0100*/  IMAD.WIDE R14, R17, 0x2, R2 ;  /* 0x00000002110e7825 */ /* 0x002fc800078e0202 */
[----:B--2---:R-:W-:-:S04]  /*0110*/  IMAD.WIDE R12, R17, 0x2, R4 ;  /* 0x00000002110c7825 */ /* 0x004fc800078e0204 */
[----:B---3--:R-:W-:-:S04]  /*0120*/  IMAD.WIDE R10, R17, 0x2, R6 ;  /* 0x00000002110a7825 */ /* 0x008fc800078e0206 */
[----:B------:R-:W-:Y:S05]  /*0130*/  @P0 BRA `(.L_x_0) ;  /* 0x0000000000240947 */ /* 0x000fea0003800000 */
[----:B------:R-:W-:-:S04]  /*0140*/  IMAD.SHL.U32 R17, R17, 0x2, RZ ;  /* 0x0000000211117824 */ /* 0x000fc800078e00ff */
[--C-:B------:R-:W-:Y:S02]  /*0150*/  IMAD.IADD R2, R2, 0x1, R17.reuse ;  /* 0x0000000102027824 */ /* 0x100fe400078e0211 */
[--C-:B------:R-:W-:Y:S02]  /*0160*/  IMAD.IADD R4, R4, 0x1, R17.reuse ;  /* 0x0000000104047824 */ /* 0x100fe400078e0211 */
[----:B------:R-:W-:Y:S01]  /*0170*/  IMAD.IADD R6, R6, 0x1, R17 ;  /* 0x0000000106067824 */ /* 0x000fe200078e0211 */
[----:B------:R-:W-:Y:S02]  /*0180*/  LOP3.LUT P0, RZ, R2, 0x7, RZ, 0xc0, !PT ;  /* 0x0000000702ff7812 */ /* 0x000fe4000780c0ff */
[----:B------:R-:W-:Y:S02]  /*0190*/  LOP3.LUT P1, RZ, R4, 0x7, RZ, 0xc0, !PT ;  /* 0x0000000704ff7812 */ /* 0x000fe4000782c0ff */
[----:B------:R-:W-:-:S04]  /*01a0*/  LOP3.LUT P2, RZ, R6, 0x7, RZ, 0xc0, !PT ;  /* 0x0000000706ff7812 */ /* 0x000fc8000784c0ff */
[----:B------:R-:W-:-:S13]  /*01b0*/  PLOP3.LUT P0, PT, P0, P1, P2, 0x1, 0x0 ;  /* 0x000000000000781c */ /* 0x000fda0000702021 */
[----:B------:R-:W-:Y:S05]  /*01c0*/  @P0 BRA `(.L_x_1) ;  /* 0x0000000c00080947 */ /* 0x000fea0003800000 */
.L_x_0:
[----:B------:R-:W-:Y:S01]  /*01d0*/  ISETP.GE.AND P0, PT, R19, 0x1, PT ;  /* 0x000000011300780c */ /* 0x000fe20003f06270 */
[----:B------:R-:W-:-:S03]  /*01e0*/  IMAD.MOV.U32 R2, RZ, RZ, 0x1 ;  /* 0x00000001ff027424 */ /* 0x000fc600078e00ff */
[----:B------:R-:W-:-:S13]  /*01f0*/  ISETP.LT.OR P0, PT, R0, 0x1, !P0 ;  /* 0x000000010000780c */ /* 0x000fda0004701670 */
[----:B------:R-:W-:Y:S05]  /*0200*/  @P0 BRA `(.L_x_2) ;  /* 0x0000001400bc0947 */ /* 0x000fea0003800000 */
[----:B------:R-:W0:Y:S01]  /*0210*/  S2R R3, SR_TID.X ;  /* 0x0000000000037919 */ /* 0x000e220000002100 */
[----:B------:R-:W-:Y:S01]  /*0220*/  IMAD.MOV.U32 R2, RZ, RZ, 0x1 ;  /* 0x00000001ff027424 */ /* 0x000fe200078e00ff */
[----:B------:R-:W-:Y:S01]  /*0230*/  ULDC UR5, c[0x0][0x0] ;  /* 0x0000000000057ab9 */ /* 0x000fe20000000800 */
[----:B------:R-:W-:Y:S01]  /*0240*/  UMOV UR4, URZ ;  /* 0x0000003f00047c82 */ /* 0x000fe20008000000 */
[----:B------:R-:W-:-:S05]  /*0250*/  ULDC UR8, c[0x0][0xe6c] ;  /* 0x00039b0000087ab9 */ /* 0x000fca0000000800 */
.L_x_9:
[----:B------:R-:W1:Y:S01]  /*0260*/  LDC R4, c[0x0][0x210] ;  /* 0x00008400ff047b82 */ /* 0x000e620000000800 */
[----:B0-----:R-:W-:Y:S01]  /*0270*/  VIADD R5, R3, UR4 ;  /* 0x0000000403057c36 */ /* 0x001fe20008000000 */
[----:B------:R-:W-:Y:S02]  /*0280*/  PRMT R27, RZ, 0x7610, R27 ;  /* 0x00007610ff1b7816 */ /* 0x000fe4000000001b */
[----:B------:R-:W-:Y:S01]  /*0290*/  PRMT R28, RZ, 0x7610, R28 ;  /* 0x00007610ff1c7816 */ /* 0x000fe2000000001c */
[----:B------:R-:W-:Y:S01]  /*02a0*/  VIADD R7, R5, UR5 ;  /* 0x0000000505077c36 */ /* 0x000fe20008000000 */
[----:B------:R-:W-:-:S03]  /*02b0*/  PRMT R6, RZ, 0x7610, R6 ;  /* 0x00007610ff067816 */ /* 0x000fc60000000006 */
[----:B------:R-:W-:-:S04]  /*02c0*/  VIADD R9, R7, UR5 ;  /* 0x0000000507097c36 */ /* 0x000fc80008000000 */
[----:B------:R-:W-:Y:S01]  /*02d0*/  VIADD R23, R9, UR5 ;  /* 0x0000000509177c36 */ /* 0x000fe20008000000 */
[-C--:B-1----:R-:W-:Y:S02]  /*02e0*/  ISETP.GE.AND P3, PT, R5, R4.reuse, PT ;  /* 0x000000040500720c */ /* 0x082fe40003f66270 */
[----:B------:R-:W-:Y:S02]  /*02f0*/  ISETP.GE.AND P1, PT, R9, R4, PT ;  /* 0x000000040900720c */ /* 0x000fe40003f26270 */
[-C--:B------:R-:W-:Y:S02]  /*0300*/  ISETP.LT.AND P3, PT, R5, R0.reuse, !P3 ;  /* 0x000000000500720c */ /* 0x080fe40005f61270 */
[----:B------:R-:W-:Y:S02]  /*0310*/  ISETP.LT.AND P1, PT, R9, R0, !P1 ;  /* 0x000000000900720c */ /* 0x000fe40004f21270 */
[----:B------:R-:W-:Y:S02]  /*0320*/  ISETP.GE.AND P0, PT, R23, R4, PT ;  /* 0x000000041700720c */ /* 0x000fe40003f06270 */
[----:B------:R-:W-:-:S02]  /*0330*/  PRMT R26, RZ, 0x7610, R26 ;  /* 0x00007610ff1a7816 */ /* 0x000fc4000000001a */
[----:B------:R-:W-:Y:S02]  /*0340*/  ISETP.LT.AND P0, PT, R23, R0, !P0 ;  /* 0x000000001700720c */ /* 0x000fe40004701270 */
[----:B------:R-:W-:Y:S02]  /*0350*/  PRMT R22, RZ, 0x7610, R22 ;  /* 0x00007610ff167816 */ /* 0x000fe40000000016 */
[----:B------:R-:W-:Y:S01]  /*0360*/  ISETP.GE.AND P2, PT, R7, R4, PT ;  /* 0x000000040700720c */ /* 0x000fe20003f46270 */
[----:B------:R-:W-:-:S03]  /*0370*/  @P3 IMAD.WIDE R16, R5, 0x2, R12 ;  /* 0x0000000205103825 */ /* 0x000fc600078e020c */
[----:B------:R-:W-:Y:S01]  /*0380*/  ISETP.LT.AND P2, PT, R7, R0, !P2 ;  /* 0x000000000700720c */ /* 0x000fe20005741270 */
[----:B------:R-:W-:Y:S01]  /*0390*/  @P3 IMAD.WIDE R18, R5, 0x2, R14 ;  /* 0x0000000205123825 */ /* 0x000fe200078e020e */
[----:B------:R-:W2:Y:S04]  /*03a0*/  @P3 LDG.E.U16 R27, desc[UR6][R16.64] ;  /* 0x00000006101b3981 */ /* 0x000ea8000c1e1500 */
[----:B------:R0:W3:Y:S01]  /*03b0*/  @P3 LDG.E.U16 R28, desc[UR6][R18.64] ;  /* 0x00000006121c3981 */ /* 0x0000e2000c1e1500 */
[----:B------:R-:W-:-:S05]  /*03c0*/  @P1 IMAD.WIDE R20, R9, 0x2, R12 ;  /* 0x0000000209141825 */ /* 0x000fca00078e020c */
[----:B------:R1:W5:Y:S01]  /*03d0*/  @P1 LDG.E.U16 R26, desc[UR6][R20.64] ;  /* 0x00000006141a1981 */ /* 0x000362000c1e1500 */
[----:B------:R-:W-:-:S04]  /*03e0*/  @P2 IMAD.WIDE R24, R7, 0x2, R14 ;  /* 0x0000000207182825 */ /* 0x000fc800078e020e */
[----:B0-----:R-:W-:Y:S01]  /*03f0*/  @P1 IMAD.WIDE R18, R9, 0x2, R14 ;  /* 0x0000000209121825 */ /* 0x001fe200078e020e */
[----:B------:R0:W5:Y:S04]  /*0400*/  @P2 LDG.E.U16 R6, desc[UR6][R24.64] ;  /* 0x0000000618062981 */ /* 0x000168000c1e1500 */
[----:B------:R4:W5:Y:S01]  /*0410*/  @P1 LDG.E.U16 R22, desc[UR6][R18.64] ;  /* 0x0000000612161981 */ /* 0x000962000c1e1500 */
[----:B-1----:R-:W-:Y:S01]  /*0420*/  PRMT R20, RZ, 0x7610, R20 ;  /* 0x00007610ff147816 */ /* 0x002fe20000000014 */
[----:B0-----:R-:W0:Y:S01]  /*0430*/  LDC.64 R24, c[0x0][0xe70] ;  /* 0x00039c00ff187b82 */ /* 0x001e220000000a00 */
[----:B----4-:R-:W-:-:S05]  /*0440*/  @P0 IMAD.WIDE R18, R23, 0x2, R14 ;  /* 0x0000000217120825 */ /* 0x010fca00078e020e */
[----:B------:R-:W5:Y:S01]  /*0450*/  @P0 LDG.E.U16 R20, desc[UR6][R18.64] ;  /* 0x0000000612140981 */ /* 0x000f62000c1e1500 */
[----:B------:R-:W-:Y:S01]  /*0460*/  PRMT R8, RZ, 0x7610, R8 ;  /* 0x00007610ff087816 */ /* 0x000fe20000000008 */
[----:B------:R-:W-:Y:S01]  /*0470*/  @P2 IMAD.WIDE R16, R7, 0x2, R12 ;  /* 0x0000000207102825 */ /* 0x000fe200078e020c */
[----:B------:R-:W-:-:S04]  /*0480*/  PRMT R29, RZ, 0x7610, R29 ;  /* 0x00007610ff1d7816 */ /* 0x000fc8000000001d */
[----:B------:R1:W5:Y:S01]  /*0490*/  @P2 LDG.E.U16 R8, desc[UR6][R16.64] ;  /* 0x0000000610082981 */ /* 0x000362000c1e1500 */
[----:B0-----:R-:W-:Y:S01]  /*04a0*/  ISETP.NE.AND P4, PT, R25, -0x1, PT ;  /* 0xffffffff1900780c */ /* 0x001fe20003f85270 */
[----:B-1----:R-:W-:-:S05]  /*04b0*/  @P0 IMAD.WIDE R16, R23, 0x2, R12 ;  /* 0x0000000217100825 */ /* 0x002fca00078e020c */
[----:B------:R0:W5:Y:S01]  /*04c0*/  @P0 LDG.E.U16 R29, desc[UR6][R16.64] ;  /* 0x00000006101d0981 */ /* 0x000162000c1e1500 */
[----:B--2---:R-:W-:Y:S02]  /*04d0*/  HADD2.F32 R27, -RZ, R27.H0_H0 ;  /* 0x2000001bff1b7230 */ /* 0x004fe40000004100 */
[----:B---3--:R-:W-:-:S03]  /*04e0*/  HADD2.F32 R28, -RZ, R28.H0_H0 ;  /* 0x2000001cff1c7230 */ /* 0x008fc60000004100 */
[----:B0-----:R-:W-:-:S04]  /*04f0*/  FMUL.FTZ R17, R27, R24 ;  /* 0x000000181b117220 */ /* 0x001fc80000410000 */
[----:B------:R-:W-:-:S05]  /*0500*/  FFMA.FTZ R21, R28, UR8, R17 ;  /* 0x000000081c157c23 */ /* 0x000fca0008010011 */
[----:B------:R-:W-:Y:S01]  /*0510*/  F2FP.F16.F32.PACK_AB R17, RZ, R21 ;  /* 0x00000015ff11723e */ /* 0x000fe200000000ff */
[----:B------:R-:W-:Y:S06]  /*0520*/  @!P4 BRA `(.L_x_3) ;  /* 0x000000040018c947 */ /* 0x000fec0003800000 */
[----:B------:R-:W-:-:S13]  /*0530*/  ISETP.NE.AND P4, PT, R25, RZ, PT ;  /* 0x000000ff1900720c */ /* 0x000fda0003f85270 */
[----:B------:R-:W-:Y:S05]  /*0540*/  @!P4 BRA `(.L_x_4) ;  /* 0x000000000084c947 */ /* 0x000fea0003800000 */
[----:B------:R-:W-:Y:S01]  /*0550*/  ISETP.NE.AND P5, PT, R25, 0x1, PT ;  /* 0x000000011900780c */ /* 0x000fe20003fa5270 */
[----:B-----5:R-:W-:Y:S02]  /*0560*/  HADD2.F32 R19, -RZ, R8.H0_H0 ;  /* 0x20000008ff137230 */ /* 0x020fe40000004100 */
[----:B------:R-:W-:Y:S02]  /*0570*/  HADD2.F32 R21, -RZ, R26.H0_H0 ;  /* 0x2000001aff157230 */ /* 0x000fe40000004100 */
[----:B------:R-:W-:Y:S02]  /*0580*/  HADD2.F32 R29, -RZ, R29.H0_H0 ;  /* 0x2000001dff1d7230 */ /* 0x000fe40000004100 */
[-C--:B------:R-:W-:Y:S01]  /*0590*/  FMUL.FTZ R25, R19, R24.reuse ;  /* 0x0000001813197220 */ /* 0x080fe20000410000 */
[----:B------:R-:W-:Y:S02]  /*05a0*/  HADD2.F32 R6, -RZ, R6.H0_H0 ;  /* 0x20000006ff067230 */ /* 0x000fe40000004100 */
[----:B------:R-:W-:Y:S01]  /*05b0*/  FMUL.FTZ R8, R21, R24 ;  /* 0x0000001815087220 */ /* 0x000fe20000410000 */
[----:B------:R-:W-:-:S02]  /*05c0*/  HADD2.F32 R22, -RZ, R22.H0_H0 ;  /* 0x20000016ff167230 */ /* 0x000fc40000004100 */
[----:B------:R-:W-:Y:S01]  /*05d0*/  FMUL.FTZ R24, R29, R24 ;  /* 0x000000181d187220 */ /* 0x000fe20000410000 */
[----:B------:R-:W-:Y:S02]  /*05e0*/  HADD2.F32 R20, -RZ, R20.H0_H0 ;  /* 0x20000014ff147230 */ /* 0x000fe40000004100 */
[----:B------:R-:W-:Y:S01]  /*05f0*/  FFMA.FTZ R6, R6, UR8, R25 ;  /* 0x0000000806067c23 */ /* 0x000fe20008010019 */
[----:B------:R-:W-:Y:S02]  /*0600*/  FFMA.FTZ R8, R22, UR8, R8 ;  /* 0x0000000816087c23 */ /* 0x000fe40008010008 */
[----:B------:R-:W-:Y:S01]  /*0610*/  FFMA.FTZ R20, R20, UR8, R24 ;  /* 0x0000000814147c23 */ /* 0x000fe20008010018 */
[----:B------:R-:W-:Y:S06]  /*0620*/  @P5 BRA `(.L_x_5) ;  /* 0x00000000000c5947 */ /* 0x000fec0003800000 */
[----:B------:R-:W-:-:S04]  /*0630*/  LOP3.LUT P4, RZ, R2, 0xff, RZ, 0xc0, !PT ;  /* 0x000000ff02ff7812 */ /* 0x000fc8000788c0ff */
[----:B------:R-:W-:-:S04]  /*0640*/  FSETP.LT.AND P4, PT, |R27|, +INF , P4 ;  /* 0x7f8000001b00780b */ /* 0x000fc80002781200 */
[----:B------:R-:W-:-:S09]  /*0650*/  SEL R2, RZ, 0x1, !P4 ;  /* 0x00000001ff027807 */ /* 0x000fd20006000000 */
.L_x_5:
[----:B------:R-:W-:Y:S05]  /*0660*/  @P5 BRA `(.L_x_6) ;  /* 0x00000000000c5947 */ /* 0x000fea0003800000 */
[----:B------:R-:W-:-:S04]  /*0670*/  LOP3.LUT P4, RZ, R2, 0xff, RZ, 0xc0, !PT ;  /* 0x000000ff02ff7812 */ /* 0x000fc8000788c0ff */
[----:B------:R-:W-:-:S04]  /*0680*/  FSETP.LT.AND P4, PT, |R19|, +INF , P4 ;  /* 0x7f8000001300780b */ /* 0x000fc80002781200 */
[----:B------:R-:W-:-:S09]  /*0690*/  SEL R2, RZ, 0x1, !P4 ;  /* 0x00000001ff027807 */ /* 0x000fd20006000000 */
.L_x_6:
[----:B------:R-:W-:Y:S05]  /*06a0*/  @P5 BRA `(.L_x_7) ;  /* 0x00000000000c5947 */ /* 0x000fea0003800000 */
[----:B------:R-:W-:-:S04]  /*06b0*/  LOP3.LUT P4, RZ, R2, 0xff, RZ, 0xc0, !PT ;  /* 0x000000ff02ff7812 */ /* 0x000fc8000788c0ff */
[----:B------:R-:W-:-:S04]  /*06c0*/  FSETP.LT.AND P4, PT, |R21|, +INF , P4 ;  /* 0x7f8000001500780b */ /* 0x000fc80002781200 */
[----:B------:R-:W-:-:S09]  /*06d0*/  SEL R2, RZ, 0x1, !P4 ;  /* 0x00000001ff027807 */ /* 0x000fd20006000000 */
.L_x_7:
[----:B------:R-:W-:Y:S02]  /*06e0*/  F2FP.F16.F32.PACK_AB R6, RZ, R6 ;  /* 0x00000006ff06723e */ /* 0x000fe400000000ff */
[----:B------:R-:W-:Y:S02]  /*06f0*/  F2FP.F16.F32.PACK_AB R8, RZ, R8 ;  /* 0x00000008ff08723e */ /* 0x000fe400000000ff */
[----:B------:R-:W-:Y:S01]  /*0700*/  F2FP.F16.F32.PACK_AB R20, RZ, R20 ;  /* 0x00000014ff14723e */ /* 0x000fe200000000ff */
[----:B------:R-:W-:Y:S06]  /*0710*/  @P5 BRA `(.L_x_8) ;  /* 0x0000000400745947 */ /* 0x000fec0003800000 */
[----:B------:R-:W-:-:S04]  /*0720*/  LOP3.LUT P4, RZ, R2, 0xff, RZ, 0xc0, !PT ;  /* 0x000000ff02ff7812 */ /* 0x000fc8000788c0ff */
[----:B------:R-:W-:-:S04]  /*0730*/  FSETP.LT.AND P4, PT, |R29|, +INF , P4 ;  /* 0x7f8000001d00780b */ /* 0x000fc80002781200 */
[----:B------:R-:W-:Y:S01]  /*0740*/  SEL R2, RZ, 0x1, !P4 ;  /* 0x00000001ff027807 */ /* 0x000fe20006000000 */
[----:B------:R-:W-:Y:S08]  /*0750*/  BRA `(.L_x_8) ;  /* 0x0000000400647947 */ /* 0x000ff00003800000 */
.L_x_4:
[----:B------:R-:W-:Y:S01]  /*0760*/  LOP3.LUT P4, RZ, R2, 0xff, RZ, 0xc0, !PT ;  /* 0x000000ff02ff7812 */ /* 0x000fe2000788c0ff */
[----:B-----5:R-:W-:Y:S02]  /*0770*/  HADD2.F32 R6, -RZ, R6.H0_H0 ;  /* 0x20000006ff067230 */ /* 0x020fe40000004100 */
[----:B------:R-:W-:Y:S01]  /*0780*/  HADD2.F32 R19, -RZ, R8.H0_H0 ;  /* 0x20000008ff137230 */ /* 0x000fe20000004100 */
[----:B------:R-:W-:Y:S01]  /*0790*/  FSETP.LT.AND P4, PT, |R28|, +INF , P4 ;  /* 0x7f8000001c00780b */ /* 0x000fe20002781200 */
[----:B------:R-:W-:Y:S02]  /*07a0*/  HADD2.F32 R22, -RZ, R22.H0_H0 ;  /* 0x20000016ff167230 */ /* 0x000fe40000004100 */
[----:B------:R-:W-:Y:S01]  /*07b0*/  HADD2.F32 R21, -RZ, R26.H0_H0 ;  /* 0x2000001aff157230 */ /* 0x000fe20000004100 */
[C---:B------:R-:W-:Y:S01]  /*07c0*/  ISETP.NE.OR P5, PT, R25.reuse, 0x1, !P4 ;  /* 0x000000011900780c */ /* 0x040fe200067a5670 */
[----:B------:R-:W-:Y:S01]  /*07d0*/  HADD2.F32 R29, -RZ, R29.H0_H0 ;  /* 0x2000001dff1d7230 */ /* 0x000fe20000004100 */
[----:B------:R-:W-:Y:S01]  /*07e0*/  ISETP.NE.AND P4, PT, R25, 0x1, P4 ;  /* 0x000000011900780c */ /* 0x000fe20002785270 */
[----:B------:R-:W-:-:S10]  /*07f0*/  HADD2.F32 R20, -RZ, R20.H0_H0 ;  /* 0x20000014ff147230 */ /* 0x000fd40000004100 */
[----:B------:R-:W-:-:S04]  /*0800*/  @!P5 FSETP.LT.FTZ.AND P4, PT, |R27|, +INF , PT ;  /* 0x7f8000001b00d80b */ /* 0x000fc80003f91200 */
[----:B------:R-:W-:-:S04]  /*0810*/  FSETP.LT.AND P4, PT, |R6|, +INF , P4 ;  /* 0x7f8000000600780b */ /* 0x000fc80002781200 */
[C---:B------:R-:W-:Y:S02]  /*0820*/  ISETP.NE.OR P5, PT, R25.reuse, 0x1, !P4 ;  /* 0x000000011900780c */ /* 0x040fe400067a5670 */
[----:B------:R-:W-:-:S11]  /*0830*/  ISETP.NE.AND P4, PT, R25, 0x1, P4 ;  /* 0x000000011900780c */ /* 0x000fd60002785270 */
[C---:B------:R-:W-:Y:S01]  /*0840*/  @!P5 FSETP.LT.FTZ.AND P4, PT, |R19|.reuse, +INF , PT ;  /* 0x7f8000001300d80b */ /* 0x040fe20003f91200 */
[----:B------:R-:W-:Y:S01]  /*0850*/  FMUL.FTZ R19, R19, R24 ;  /* 0x0000001813137220 */ /* 0x000fe20000410000 */
[----:B------:R-:W-:Y:S02]  /*0860*/  ISETP.NE.AND P5, PT, R25, 0x1, PT ;  /* 0x000000011900780c */ /* 0x000fe40003fa5270 */
[----:B------:R-:W-:Y:S01]  /*0870*/  FSETP.LT.AND P4, PT, |R22|, +INF , P4 ;  /* 0x7f8000001600780b */ /* 0x000fe20002781200 */
[----:B------:R-:W-:-:S03]  /*0880*/  FFMA.FTZ R6, R6, UR8, R19 ;  /* 0x0000000806067c23 */ /* 0x000fc60008010013 */
[C---:B------:R-:W-:Y:S02]  /*0890*/  ISETP.NE.OR P6, PT, R25.reuse, 0x1, !P4 ;  /* 0x000000011900780c */ /* 0x040fe400067c5670 */
[----:B------:R-:W-:Y:S01]  /*08a0*/  ISETP.NE.AND P4, PT, R25, 0x1, P4 ;  /* 0x000000011900780c */ /* 0x000fe20002785270 */
[----:B------:R-:W-:Y:S01]  /*08b0*/  FMUL.FTZ R25, R29, R24 ;  /* 0x000000181d197220 */ /* 0x000fe20000410000 */
[----:B------:R-:W-:-:S09]  /*08c0*/  F2FP.F16.F32.PACK_AB R6, RZ, R6 ;  /* 0x00000006ff06723e */ /* 0x000fd200000000ff */
[C---:B------:R-:W-:Y:S01]  /*08d0*/  @!P6 FSETP.LT.FTZ.AND P4, PT, |R21|.reuse, +INF , PT ;  /* 0x7f8000001500e80b */ /* 0x040fe20003f91200 */
[----:B------:R-:W-:-:S03]  /*08e0*/  FMUL.FTZ R21, R21, R24 ;  /* 0x0000001815157220 */ /* 0x000fc60000410000 */
[----:B------:R-:W-:Y:S01]  /*08f0*/  FSETP.LT.AND P4, PT, |R20|, +INF , P4 ;  /* 0x7f8000001400780b */ /* 0x000fe20002781200 */
[----:B------:R-:W-:Y:S01]  /*0900*/  FFMA.FTZ R8, R22, UR8, R21 ;  /* 0x0000000816087c23 */ /* 0x000fe20008010015 */
[----:B------:R-:W-:Y:S02]  /*0910*/  FFMA.FTZ R20, R20, UR8, R25 ;  /* 0x0000000814147c23 */ /* 0x000fe40008010019 */
[----:B------:R-:W-:Y:S02]  /*0920*/  SEL R2, RZ, 0x1, !P4 ;  /* 0x00000001ff027807 */ /* 0x000fe40006000000 */
[----:B------:R-:W-:Y:S02]  /*0930*/  F2FP.F16.F32.PACK_AB R8, RZ, R8 ;  /* 0x00000008ff08723e */ /* 0x000fe400000000ff */
[----:B------:R-:W-:Y:S01]  /*0940*/  F2FP.F16.F32.PACK_AB R20, RZ, R20 ;  /* 0x00000014ff14723e */ /* 0x000fe200000000ff */
[----:B------:R-:W-:Y:S06]  /*0950*/  @P5 BRA `(.L_x_8) ;  /* 0x0000000000e45947 */ /* 0x000fec0003800000 */
[----:B------:R-:W-:-:S04]  /*0960*/  FSETP.LT.AND P4, PT, |R29|, +INF , P4 ;  /* 0x7f8000001d00780b */ /* 0x000fc80002781200 */
[----:B------:R-:W-:Y:S01]  /*0970*/  SEL R2, RZ, 0x1, !P4 ;  /* 0x00000001ff027807 */ /* 0x000fe20006000000 */
[----:B------:R-:W-:Y:S08]  /*0980*/  BRA `(.L_x_8) ;  /* 0x0000000000d87947 */ /* 0x000ff00003800000 */
.L_x_3:
[----:B------:R-:W-:Y:S01]  /*0990*/  FSETP.GEU.FTZ.AND P5, PT, |R28|, +INF , PT ;  /* 0x7f8000001c00780b */ /* 0x000fe20003fbe200 */
[----:B-----5:R-:W-:Y:S01]  /*09a0*/  HADD2.F32 R6, -RZ, R6.H0_H0 ;  /* 0x20000006ff067230 */ /* 0x020fe20000004100 */
[----:B------:R-:W-:Y:S01]  /*09b0*/  LOP3.LUT P4, RZ, R2, 0xff, RZ, 0xc0, !PT ;  /* 0x000000ff02ff7812 */ /* 0x000fe2000788c0ff */
[----:B------:R-:W-:Y:S02]  /*09c0*/  HADD2.F32 R19, -RZ, R8.H0_H0 ;  /* 0x20000008ff137230 */ /* 0x000fe40000004100 */
[----:B------:R-:W-:Y:S01]  /*09d0*/  HADD2.F32 R22, -RZ, R22.H0_H0 ;  /* 0x20000016ff167230 */ /* 0x000fe20000004100 */
[----:B------:R-:W-:Y:S01]  /*09e0*/  PLOP3.LUT P4, PT, P4, P5, PT, 0x8a, 0x0 ;  /* 0x000000000000781c */ /* 0x000fe2000278b172 */
[----:B------:R-:W-:Y:S02]  /*09f0*/  HADD2.F32 R21, -RZ, R26.H0_H0 ;  /* 0x2000001aff157230 */ /* 0x000fe40000004100 */
[----:B------:R-:W-:Y:S01]  /*0a00*/  HADD2.F32 R20, -RZ, R20.H0_H0 ;  /* 0x20000014ff147230 */ /* 0x000fe20000004100 */
[----:B------:R-:W-:Y:S01]  /*0a10*/  FSETP.LT.AND P4, PT, |R27|, +INF , !P4 ;  /* 0x7f8000001b00780b */ /* 0x000fe20006781200 */
[----:B------:R-:W-:-:S03]  /*0a20*/  HADD2.F32 R29, -RZ, R29.H0_H0 ;  /* 0x2000001dff1d7230 */ /* 0x000fc60000004100 */
[C---:B------:R-:W-:Y:S02]  /*0a30*/  ISETP.NE.OR P6, PT, R25.reuse, RZ, !P4 ;  /* 0x000000ff1900720c */ /* 0x040fe400067c5670 */
[----:B------:R-:W-:-:S11]  /*0a40*/  ISETP.NE.AND P4, PT, R25, RZ, P4 ;  /* 0x000000ff1900720c */ /* 0x000fd60002785270 */
[----:B------:R-:W-:Y:S02]  /*0a50*/  @!P6 PLOP3.LUT P4, PT, P5, PT, PT, 0x8, 0x0 ;  /* 0x000000000000e81c */ /* 0x000fe40002f8e170 */
[----:B------:R-:W-:Y:S02]  /*0a60*/  FSETP.GEU.FTZ.AND P5, PT, |R6|, +INF , PT ;  /* 0x7f8000000600780b */ /* 0x000fe40003fbe200 */
[C---:B------:R-:W-:Y:S02]  /*0a70*/  ISETP.NE.OR P6, PT, R25.reuse, 0x1, !P4 ;  /* 0x000000011900780c */ /* 0x040fe400067c5670 */
[----:B------:R-:W-:-:S11]  /*0a80*/  ISETP.NE.AND P4, PT, R25, 0x1, P4 ;  /* 0x000000011900780c */ /* 0x000fd60002785270 */
[----:B------:R-:W-:Y:S01]  /*0a90*/  @!P6 FSETP.LT.FTZ.AND P4, PT, |R27|, +INF , PT ;  /* 0x7f8000001b00e80b */ /* 0x000fe20003f91200 */
[----:B------:R-:W-:-:S03]  /*0aa0*/  FMUL.FTZ R27, R29, R24 ;  /* 0x000000181d1b7220 */ /* 0x000fc60000410000 */
[----:B------:R-:W-:-:S04]  /*0ab0*/  PLOP3.LUT P4, PT, P4, P5, PT, 0x8a, 0x0 ;  /* 0x000000000000781c */ /* 0x000fc8000278b172 */
[----:B------:R-:W-:-:S04]  /*0ac0*/  FSETP.LT.AND P4, PT, |R19|, +INF , !P4 ;  /* 0x7f8000001300780b */ /* 0x000fc80006781200 */
[C---:B------:R-:W-:Y:S02]  /*0ad0*/  ISETP.NE.OR P6, PT, R25.reuse, RZ, !P4 ;  /* 0x000000ff1900720c */ /* 0x040fe400067c5670 */
[----:B------:R-:W-:-:S11]  /*0ae0*/  ISETP.NE.AND P4, PT, R25, RZ, P4 ;  /* 0x000000ff1900720c */ /* 0x000fd60002785270 */
[----:B------:R-:W-:Y:S02]  /*0af0*/  @!P6 PLOP3.LUT P4, PT, P5, PT, PT, 0x8, 0x0 ;  /* 0x000000000000e81c */ /* 0x000fe40002f8e170 */
[----:B------:R-:W-:Y:S02]  /*0b00*/  FSETP.GEU.FTZ.AND P5, PT, |R22|, +INF , PT ;  /* 0x7f8000001600780b */ /* 0x000fe40003fbe200 */
[C---:B------:R-:W-:Y:S02]  /*0b10*/  ISETP.NE.OR P6, PT, R25.reuse, 0x1, !P4 ;  /* 0x000000011900780c */ /* 0x040fe400067c5670 */
[----:B------:R-:W-:-:S11]  /*0b20*/  ISETP.NE.AND P4, PT, R25, 0x1, P4 ;  /* 0x000000011900780c */ /* 0x000fd60002785270 */
[C---:B------:R-:W-:Y:S01]  /*0b30*/  @!P6 FSETP.LT.FTZ.AND P4, PT, |R19|.reuse, +INF , PT ;  /* 0x7f8000001300e80b */ /* 0x040fe20003f91200 */
[----:B------:R-:W-:-:S03]  /*0b40*/  FMUL.FTZ R19, R19, R24 ;  /* 0x0000001813137220 */ /* 0x000fc60000410000 */
[----:B------:R-:W-:Y:S01]  /*0b50*/  PLOP3.LUT P4, PT, P4, P5, PT, 0x8a, 0x0 ;  /* 0x000000000000781c */ /* 0x000fe2000278b172 */
[----:B------:R-:W-:-:S03]  /*0b60*/  FFMA.FTZ R6, R6, UR8, R19 ;  /* 0x0000000806067c23 */ /* 0x000fc60008010013 */
[----:B------:R-:W-:Y:S02]  /*0b70*/  FSETP.LT.AND P4, PT, |R21|, +INF , !P4 ;  /* 0x7f8000001500780b */ /* 0x000fe40006781200 */
[----:B------:R-:W-:Y:S02]  /*0b80*/  F2FP.F16.F32.PACK_AB R6, RZ, R6 ;  /* 0x00000006ff06723e */ /* 0x000fe400000000ff */
[C---:B------:R-:W-:Y:S02]  /*0b90*/  ISETP.NE.OR P6, PT, R25.reuse, RZ, !P4 ;  /* 0x000000ff1900720c */ /* 0x040fe400067c5670 */
[----:B------:R-:W-:-:S11]  /*0ba0*/  ISETP.NE.AND P4, PT, R25, RZ, P4 ;  /* 0x000000ff1900720c */ /* 0x000fd60002785270 */
[----:B------:R-:W-:Y:S02]  /*0bb0*/  @!P6 PLOP3.LUT P4, PT, P5, PT, PT, 0x8, 0x0 ;  /* 0x000000000000e81c */ /* 0x000fe40002f8e170 */
[C---:B------:R-:W-:Y:S01]  /*0bc0*/  FSETP.GEU.FTZ.AND P5, PT, |R20|.reuse, +INF , PT ;  /* 0x7f8000001400780b */ /* 0x040fe20003fbe200 */
[----:B------:R-:W-:Y:S01]  /*0bd0*/  FFMA.FTZ R20, R20, UR8, R27 ;  /* 0x0000000814147c23 */ /* 0x000fe2000801001b */
[C---:B------:R-:W-:Y:S02]  /*0be0*/  ISETP.NE.OR P6, PT, R25.reuse, 0x1, !P4 ;  /* 0x000000011900780c */ /* 0x040fe400067c5670 */
[----:B------:R-:W-:Y:S02]  /*0bf0*/  ISETP.NE.AND P4, PT, R25, 0x1, P4 ;  /* 0x000000011900780c */ /* 0x000fe40002785270 */
[----:B------:R-:W-:-:S09]  /*0c00*/  F2FP.F16.F32.PACK_AB R20, RZ, R20 ;  /* 0x00000014ff14723e */ /* 0x000fd200000000ff */
        /* <DEDUP_REMOVED lines=9> */
[----:B------:R-:W-:Y:S02]  /*0ca0*/  ISETP.NE.AND P5, PT, R25, 0x1, PT ;  /* 0x000000011900780c */ /* 0x000fe40003fa5270 */
[----:B------:R-:W-:-:S11]  /*0cb0*/  SEL R2, RZ, 0x1, !P4 ;  /* 0x00000001ff027807 */ /* 0x000fd60006000000 */
[----:B------:R-:W-:Y:S05]  /*0cc0*/  @P5 BRA `(.L_x_8) ;  /* 0x0000000000085947 */ /* 0x000fea0003800000 */
[----:B------:R-:W-:-:S04]  /*0cd0*/  FSETP.LT.AND P4, PT, |R29|, +INF , P4 ;  /* 0x7f8000001d00780b */ /* 0x000fc80002781200 */
[----:B------:R-:W-:-:S09]  /*0ce0*/  SEL R2, RZ, 0x1, !P4 ;  /* 0x00000001ff027807 */ /* 0x000fd20006000000 */
.L_x_8:
[----:B------:R-:W-:Y:S01]  /*0cf0*/  PRMT R21, R17, 0x7610, R21 ;  /* 0x0000761011157816 */ /* 0x000fe20000000015 */
[----:B------:R-:W-:Y:S01]  /*0d00*/  @P3 IMAD.WIDE R16, R5, 0x2, R10 ;  /* 0x0000000205103825 */ /* 0x000fe200078e020a */
[----:B------:R-:W-:Y:S01]  /*0d10*/  PRMT R22, R6, 0x7610, R22 ;  /* 0x0000761006167816 */ /* 0x000fe20000000016 */
[----:B------:R-:W-:Y:S01]  /*0d20*/  ULEA UR4, UR5, UR4, 0x2 ;  /* 0x0000000405047291 */ /* 0x000fe2000f8e103f */
[----:B------:R-:W-:Y:S01]  /*0d30*/  PRMT R24, R8, 0x7610, R24 ;  /* 0x0000761008187816 */ /* 0x000fe20000000018 */
[--C-:B------:R-:W-:Y:S01]  /*0d40*/  @P2 IMAD.WIDE R6, R7, 0x2, R10.reuse ;  /* 0x0000000207062825 */ /* 0x100fe200078e020a */
[----:B------:R1:W-:Y:S03]  /*0d50*/  @P3 STG.E.U16 desc[UR6][R16.64], R21 ;  /* 0x0000001510003986 */ /* 0x0003e6000c101506 */
[--C-:B------:R-:W-:Y:S01]  /*0d60*/  @P1 IMAD.WIDE R8, R9, 0x2, R10.reuse ;  /* 0x0000000209081825 */ /* 0x100fe200078e020a */
[----:B------:R1:W-:Y:S03]  /*0d70*/  @P2 STG.E.U16 desc[UR6][R6.64], R22 ;  /* 0x0000001606002986 */ /* 0x0003e6000c101506 */
[----:B------:R-:W-:Y:S01]  /*0d80*/  @P0 IMAD.WIDE R18, R23, 0x2, R10 ;  /* 0x0000000217120825 */ /* 0x000fe200078e020a */
[----:B------:R1:W-:Y:S01]  /*0d90*/  @P1 STG.E.U16 desc[UR6][R8.64], R24 ;  /* 0x0000001808001986 */ /* 0x0003e2000c101506 */
[----:B------:R-:W-:-:S03]  /*0da0*/  ISETP.GT.AND P1, PT, R0, UR4, PT ;  /* 0x0000000400007c0c */ /* 0x000fc6000bf24270 */
[----:B------:R1:W-:Y:S01]  /*0db0*/  @P0 STG.E.U16 desc[UR6][R18.64], R20 ;  /* 0x0000001412000986 */ /* 0x0003e2000c101506 */
[----:B------:R-:W-:-:S13]  /*0dc0*/  ISETP.LE.AND P0, PT, R4, UR4, PT ;  /* 0x0000000404007c0c */ /* 0x000fda000bf03270 */
[----:B-1----:R-:W-:Y:S05]  /*0dd0*/  @!P0 BRA P1, `(.L_x_9) ;  /* 0xfffffff400208947 */ /* 0x002fea000083ffff */
[----:B------:R-:W-:Y:S05]  /*0de0*/  BRA `(.L_x_2) ;  /* 0x0000000800c47947 */ /* 0x000fea0003800000 */
.L_x_1:
[----:B------:R-:W0:Y:S01]  /*0df0*/  S2R R4, SR_TID.X ;  /* 0x0000000000047919 */ /* 0x000e220000002100 */
[----:B------:R-:W-:Y:S01]  /*0e00*/  ULDC UR8, c[0x0][0x210] ;  /* 0x0000840000087ab9 */ /* 0x000fe20000000800 */
[----:B------:R-:W-:Y:S01]  /*0e10*/  ULDC UR5, c[0x0][0xe6c] ;  /* 0x00039b0000057ab9 */ /* 0x000fe20000000800 */
[----:B------:R-:W-:Y:S01]  /*0e20*/  ULDC UR4, c[0x0][0xe70] ;  /* 0x00039c0000047ab9 */ /* 0x000fe20000000800 */
[----:B------:R-:W-:Y:S01]  /*0e30*/  BSSY B0, `(.L_x_2) ;  /* 0x00000ac000007945 */ /* 0x000fe20003800000 */
[----:B------:R-:W-:Y:S02]  /*0e40*/  IMAD.MOV.U32 R2, RZ, RZ, 0x1 ;  /* 0x00000001ff027424 */ /* 0x000fe400078e00ff */
[----:B0-----:R-:W-:-:S05]  /*0e50*/  IMAD.SHL.U32 R3, R4, 0x4, RZ ;  /* 0x0000000404037824 */ /* 0x001fca00078e00ff */
[----:B------:R-:W-:-:S04]  /*0e60*/  ISETP.GE.AND P0, PT, R3, R19, PT ;  /* 0x000000130300720c */ /* 0x000fc80003f06270 */
[----:B------:R-:W-:-:S13]  /*0e70*/  ISETP.GE.OR P0, PT, R3, R0, P0 ;  /* 0x000000000300720c */ /* 0x000fda0000706670 */
[----:B------:R-:W-:Y:S05]  /*0e80*/  @P0 BRA `(.L_x_10) ;  /* 0x0000000800980947 */ /* 0x000fea0003800000 */
[----:B------:R-:W0:Y:S01]  /*0e90*/  LDC R2, c[0x0][0xe74] ;  /* 0x00039d00ff027b82 */ /* 0x000e220000000800 */
[----:B------:R-:W-:-:S07]  /*0ea0*/  IMAD.MOV.U32 R3, RZ, RZ, R4 ;  /* 0x000000ffff037224 */ /* 0x000fce00078e0004 */
[----:B------:R-:W1:Y:S08]  /*0eb0*/  LDC R8, c[0x0][RZ] ;  /* 0x00000000ff087b82 */ /* 0x000e700000000800 */
[----:B------:R-:W2:Y:S01]  /*0ec0*/  LDC R20, c[0x0][0xe74] ;  /* 0x00039d00ff147b82 */ /* 0x000ea20000000800 */
[----:B0-----:R-:W-:Y:S01]  /*0ed0*/  ISETP.NE.AND P1, PT, R2, -0x1, PT ;  /* 0xffffffff0200780c */ /* 0x001fe20003f25270 */
[----:B------:R-:W-:-:S12]  /*0ee0*/  IMAD.MOV.U32 R2, RZ, RZ, 0x1 ;  /* 0x00000001ff027424 */ /* 0x000fd800078e00ff */
.L_x_17:
[----:B------:R-:W-:-:S04]  /*0ef0*/  IMAD.WIDE R6, R3, 0x8, R12 ;  /* 0x0000000803067825 */ /* 0x000fc800078e020c */
[----:B------:R-:W-:Y:S02]  /*0f00*/  IMAD.WIDE R16, R3, 0x8, R14 ;  /* 0x0000000803107825 */ /* 0x000fe400078e020e */
[----:B------:R-:W3:Y:S04]  /*0f10*/  LDG.E.64 R6, desc[UR6][R6.64] ;  /* 0x0000000606067981 */ /* 0x000ee8000c1e1b00 */
[----:B------:R-:W4:Y:S01]  /*0f20*/  LDG.E.64 R4, desc[UR6][R16.64] ;  /* 0x0000000610047981 */ /* 0x000f22000c1e1b00 */
[----:B---3--:R-:W-:Y:S01]  /*0f30*/  HADD2.F32 R9, -RZ, R6.H0_H0 ;  /* 0x20000006ff097230 */ /* 0x008fe20000004100 */
[--C-:B------:R-:W-:Y:S02]  /*0f40*/  SHF.R.U64 R23, R6, 0x10, R7.reuse ;  /* 0x0000001006177819 */ /* 0x100fe40000001207 */
[----:B------:R-:W-:Y:S01]  /*0f50*/  SHF.R.U32.HI R24, RZ, 0x10, R7 ;  /* 0x00000010ff187819 */ /* 0x000fe20000011607 */
[----:B----4-:R-:W-:-:S02]  /*0f60*/  HADD2.F32 R18, -RZ, R4.H0_H0 ;  /* 0x20000004ff127230 */ /* 0x010fc40000004100 */
[----:B------:R-:W-:Y:S01]  /*0f70*/  FMUL.FTZ R19, R9, UR4 ;  /* 0x0000000409137c20 */ /* 0x000fe20008410000 */
[--C-:B------:R-:W-:Y:S02]  /*0f80*/  SHF.R.U64 R22, R4, 0x10, R5.reuse ;  /* 0x0000001004167819 */ /* 0x100fe40000001205 */
[----:B------:R-:W-:Y:S01]  /*0f90*/  SHF.R.U32.HI R21, RZ, 0x10, R5 ;  /* 0x00000010ff157819 */ /* 0x000fe20000011605 */
[----:B------:R-:W-:Y:S01]  /*0fa0*/  FFMA.FTZ R19, R18, UR5, R19 ;  /* 0x0000000512137c23 */ /* 0x000fe20008010013 */
[----:B------:R-:W-:Y:S02]  /*0fb0*/  PRMT R16, R23, 0x7610, R16 ;  /* 0x0000761017107816 */ /* 0x000fe40000000010 */
[----:B------:R-:W-:Y:S01]  /*0fc0*/  PRMT R17, R21, 0x5410, R24 ;  /* 0x0000541015117816 */ /* 0x000fe20000000018 */
[----:B------:R0:W3:Y:S01]  /*0fd0*/  F2F.F16.F32 R4, R19 ;  /* 0x0000001300047304 */ /* 0x0000e20000200800 */
[----:B------:R-:W-:Y:S01]  /*0fe0*/  SHF.R.S32.HI R6, RZ, 0x1f, R3 ;  /* 0x0000001fff067819 */ /* 0x000fe20000011403 */
[----:B------:R-:W-:Y:S06]  /*0ff0*/  @!P1 BRA `(.L_x_11) ;  /* 0x00000004002c9947 */ /* 0x000fec0003800000 */
[----:B--2---:R-:W-:-:S13]  /*1000*/  ISETP.NE.AND P0, PT, R20, RZ, PT ;  /* 0x000000ff1400720c */ /* 0x004fda0003f05270 */
[----:B------:R-:W-:Y:S05]  /*1010*/  @!P0 BRA `(.L_x_12) ;  /* 0x0000000000908947 */ /* 0x000fea0003800000 */
[----:B------:R-:W-:Y:S01]  /*1020*/  HADD2.F32 R21, -RZ, R5.H0_H0 ;  /* 0x20000005ff157230 */ /* 0x000fe20000004100 */
[----:B------:R-:W-:Y:S01]  /*1030*/  ISETP.NE.AND P2, PT, R20, 0x1, PT ;  /* 0x000000011400780c */ /* 0x000fe20003f45270 */
[----:B------:R-:W-:Y:S02]  /*1040*/  HADD2.F32 R16, -RZ, R16.H0_H0 ;  /* 0x20000010ff107230 */ /* 0x000fe40000004100 */
[----:B------:R-:W-:Y:S02]  /*1050*/  HADD2.F32 R7, -RZ, R7.H0_H0 ;  /* 0x20000007ff077230 */ /* 0x000fe40000004100 */
[--C-:B------:R-:W-:Y:S02]  /*1060*/  HADD2.F32 R5, -RZ, R17.reuse.H1_H1 ;  /* 0x30000011ff057230 */ /* 0x100fe40000004100 */
[----:B0-----:R-:W-:Y:S01]  /*1070*/  FMUL.FTZ R19, R16, UR4 ;  /* 0x0000000410137c20 */ /* 0x001fe20008410000 */
[----:B------:R-:W-:Y:S02]  /*1080*/  HADD2.F32 R18, -RZ, R22.H0_H0 ;  /* 0x20000016ff127230 */ /* 0x000fe40000004100 */
[----:B------:R-:W-:Y:S01]  /*1090*/  FMUL.FTZ R22, R7, UR4 ;  /* 0x0000000407167c20 */ /* 0x000fe20008410000 */
[----:B------:R-:W-:-:S02]  /*10a0*/  HADD2.F32 R17, -RZ, R17.H0_H0 ;  /* 0x20000011ff117230 */ /* 0x000fc40000004100 */
[----:B------:R-:W-:Y:S01]  /*10b0*/  FMUL.FTZ R24, R5, UR4 ;  /* 0x0000000405187c20 */ /* 0x000fe20008410000 */
[----:B------:R-:W-:Y:S01]  /*10c0*/  FFMA.FTZ R18, R18, UR5, R19 ;  /* 0x0000000512127c23 */ /* 0x000fe20008010013 */
[----:B------:R-:W-:Y:S02]  /*10d0*/  FFMA.FTZ R21, R21, UR5, R22 ;  /* 0x0000000515157c23 */ /* 0x000fe40008010016 */
[----:B------:R-:W-:Y:S02]  /*10e0*/  FFMA.FTZ R17, R17, UR5, R24 ;  /* 0x0000000511117c23 */ /* 0x000fe40008010018 */
[----:B------:R-:W-:Y:S02]  /*10f0*/  F2FP.F16.F32.PACK_AB R18, RZ, R18 ;  /* 0x00000012ff12723e */ /* 0x000fe400000000ff */
[----:B------:R-:W-:Y:S02]  /*1100*/  F2FP.F16.F32.PACK_AB R21, RZ, R21 ;  /* 0x00000015ff15723e */ /* 0x000fe400000000ff */
[----:B------:R-:W-:Y:S01]  /*1110*/  F2FP.F16.F32.PACK_AB R17, RZ, R17 ;  /* 0x00000011ff11723e */ /* 0x000fe200000000ff */
[----:B------:R-:W-:Y:S06]  /*1120*/  @P2 BRA `(.L_x_13) ;  /* 0x00000000000c2947 */ /* 0x000fec0003800000 */
[----:B------:R-:W-:-:S04]  /*1130*/  LOP3.LUT P0, RZ, R2, 0xff, RZ, 0xc0, !PT ;  /* 0x000000ff02ff7812 */ /* 0x000fc8000780c0ff */
[----:B------:R-:W-:-:S04]  /*1140*/  FSETP.LT.AND P0, PT, |R9|, +INF , P0 ;  /* 0x7f8000000900780b */ /* 0x000fc80000701200 */
[----:B------:R-:W-:-:S09]  /*1150*/  SEL R2, RZ, 0x1, !P0 ;  /* 0x00000001ff027807 */ /* 0x000fd20004000000 */
.L_x_13:
[----:B------:R-:W-:Y:S05]  /*1160*/  @P2 BRA `(.L_x_14) ;  /* 0x00000000000c2947 */ /* 0x000fea0003800000 */
[----:B------:R-:W-:-:S04]  /*1170*/  LOP3.LUT P0, RZ, R2, 0xff, RZ, 0xc0, !PT ;  /* 0x000000ff02ff7812 */ /* 0x000fc8000780c0ff */
[----:B------:R-:W-:-:S04]  /*1180*/  FSETP.LT.AND P0, PT, |R16|, +INF , P0 ;  /* 0x7f8000001000780b */ /* 0x000fc80000701200 */
[----:B------:R-:W-:-:S09]  /*1190*/  SEL R2, RZ, 0x1, !P0 ;  /* 0x00000001ff027807 */ /* 0x000fd20004000000 */
.L_x_14:
[----:B------:R-:W-:Y:S05]  /*11a0*/  @P2 BRA `(.L_x_15) ;  /* 0x00000000000c2947 */ /* 0x000fea0003800000 */
[----:B------:R-:W-:-:S04]  /*11b0*/  LOP3.LUT P0, RZ, R2, 0xff, RZ, 0xc0, !PT ;  /* 0x000000ff02ff7812 */ /* 0x000fc8000780c0ff */
[----:B------:R-:W-:-:S04]  /*11c0*/  FSETP.LT.AND P0, PT, |R7|, +INF , P0 ;  /* 0x7f8000000700780b */ /* 0x000fc80000701200 */
[----:B------:R-:W-:-:S09]  /*11d0*/  SEL R2, RZ, 0x1, !P0 ;  /* 0x00000001ff027807 */ /* 0x000fd20004000000 */
.L_x_15:
[----:B------:R-:W-:Y:S02]  /*11e0*/  PRMT R9, R18, 0x7610, R9 ;  /* 0x0000761012097816 */ /* 0x000fe40000000009 */
[----:B------:R-:W-:Y:S02]  /*11f0*/  PRMT R7, R21, 0x7610, R7 ;  /* 0x0000761015077816 */ /* 0x000fe40000000007 */
[----:B------:R-:W-:Y:S01]  /*1200*/  PRMT R22, R17, 0x7610, R22 ;  /* 0x0000761011167816 */ /* 0x000fe20000000016 */
[----:B------:R-:W-:Y:S06]  /*1210*/  @P2 BRA `(.L_x_16) ;  /* 0x0000000400802947 */ /* 0x000fec0003800000 */
[----:B------:R-:W-:-:S04]  /*1220*/  LOP3.LUT P0, RZ, R2, 0xff, RZ, 0xc0, !PT ;  /* 0x000000ff02ff7812 */ /* 0x000fc8000780c0ff */
[----:B------:R-:W-:-:S04]  /*1230*/  FSETP.LT.AND P0, PT, |R5|, +INF , P0 ;  /* 0x7f8000000500780b */ /* 0x000fc80000701200 */
[----:B------:R-:W-:Y:S01]  /*1240*/  SEL R2, RZ, 0x1, !P0 ;  /* 0x00000001ff027807 */ /* 0x000fe20004000000 */
[----:B------:R-:W-:Y:S08]  /*1250*/  BRA `(.L_x_16) ;  /* 0x0000000400707947 */ /* 0x000ff00003800000 */
.L_x_12:
[----:B------:R-:W-:Y:S01]  /*1260*/  LOP3.LUT P0, RZ, R2, 0xff, RZ, 0xc0, !PT ;  /* 0x000000ff02ff7812 */ /* 0x000fe2000780c0ff */
[----:B------:R-:W-:Y:S02]  /*1270*/  HADD2.F32 R2, -RZ, R22.H0_H0 ;  /* 0x20000016ff027230 */ /* 0x000fe40000004100 */
[----:B------:R-:W-:Y:S01]  /*1280*/  HADD2.F32 R7, -RZ, R7.H0_H0 ;  /* 0x20000007ff077230 */ /* 0x000fe20000004100 */
[----:B------:R-:W-:-:S04]  /*1290*/  FSETP.LT.AND P0, PT, |R18|, +INF , P0 ;  /* 0x7f8000001200780b */ /* 0x000fc80000701200 */
[C---:B------:R-:W-:Y:S02]  /*12a0*/  ISETP.NE.OR P2, PT, R20.reuse, 0x1, !P0 ;  /* 0x000000011400780c */ /* 0x040fe40004745670 */
[----:B------:R-:W-:-:S11]  /*12b0*/  ISETP.NE.AND P0, PT, R20, 0x1, P0 ;  /* 0x000000011400780c */ /* 0x000fd60000705270 */
[----:B------:R-:W-:Y:S01]  /*12c0*/  @!P2 FSETP.LT.FTZ.AND P0, PT, |R9|, +INF , PT ;  /* 0x7f8000000900a80b */ /* 0x000fe20003f11200 */
[----:B------:R-:W-:Y:S02]  /*12d0*/  HADD2.F32 R9, -RZ, R16.H0_H0 ;  /* 0x20000010ff097230 */ /* 0x000fe40000004100 */
[----:B------:R-:W-:Y:S01]  /*12e0*/  HADD2.F32 R16, -RZ, R5.H0_H0 ;  /* 0x20000005ff107230 */ /* 0x000fe20000004100 */
[----:B------:R-:W-:Y:S01]  /*12f0*/  FSETP.LT.AND P0, PT, |R2|, +INF , P0 ;  /* 0x7f8000000200780b */ /* 0x000fe20000701200 */
[----:B------:R-:W-:-:S03]  /*1300*/  HADD2.F32 R5, -RZ, R17.H1_H1 ;  /* 0x30000011ff057230 */ /* 0x000fc60000004100 */
[C---:B------:R-:W-:Y:S02]  /*1310*/  ISETP.NE.OR P2, PT, R20.reuse, 0x1, !P0 ;  /* 0x000000011400780c */ /* 0x040fe40004745670 */
[----:B------:R-:W-:Y:S01]  /*1320*/  ISETP.NE.AND P0, PT, R20, 0x1, P0 ;  /* 0x000000011400780c */ /* 0x000fe20000705270 */
[----:B0-----:R-:W-:-:S10]  /*1330*/  FMUL.FTZ R19, R5, UR4 ;  /* 0x0000000405137c20 */ /* 0x001fd40008410000 */
[C---:B------:R-:W-:Y:S01]  /*1340*/  @!P2 FSETP.LT.FTZ.AND P0, PT, |R9|.reuse, +INF , PT ;  /* 0x7f8000000900a80b */ /* 0x040fe20003f11200 */
[----:B------:R-:W-:-:S03]  /*1350*/  FMUL.FTZ R9, R9, UR4 ;  /* 0x0000000409097c20 */ /* 0x000fc60008410000 */
[----:B------:R-:W-:Y:S01]  /*1360*/  FSETP.LT.AND P0, PT, |R16|, +INF , P0 ;  /* 0x7f8000001000780b */ /* 0x000fe20000701200 */
[----:B------:R-:W-:Y:S01]  /*1370*/  FFMA.FTZ R9, R2, UR5, R9 ;  /* 0x0000000502097c23 */ /* 0x000fe20008010009 */
[----:B------:R-:W-:Y:S02]  /*1380*/  HADD2.F32 R2, -RZ, R17.H0_H0 ;  /* 0x20000011ff027230 */ /* 0x000fe40000004100 */
[----:B------:R-:W-:Y:S01]  /*1390*/  FMUL.FTZ R17, R7, UR4 ;  /* 0x0000000407117c20 */ /* 0x000fe20008410000 */
[C---:B------:R-:W-:Y:S02]  /*13a0*/  ISETP.NE.OR P2, PT, R20.reuse, 0x1, !P0 ;  /* 0x000000011400780c */ /* 0x040fe40004745670 */
[----:B------:R-:W-:Y:S01]  /*13b0*/  ISETP.NE.AND P0, PT, R20, 0x1, P0 ;  /* 0x000000011400780c */ /* 0x000fe20000705270 */
[----:B------:R-:W-:Y:S01]  /*13c0*/  FFMA.FTZ R17, R16, UR5, R17 ;  /* 0x0000000510117c23 */ /* 0x000fe20008010011 */
[----:B------:R-:W-:Y:S01]  /*13d0*/  FFMA.FTZ R19, R2, UR5, R19 ;  /* 0x0000000502137c23 */ /* 0x000fe20008010013 */
[----:B------:R-:W-:-:S03]  /*13e0*/  F2FP.F16.F32.PACK_AB R9, RZ, R9 ;  /* 0x00000009ff09723e */ /* 0x000fc600000000ff */
[----:B------:R-:W-:Y:S02]  /*13f0*/  F2FP.F16.F32.PACK_AB R17, RZ, R17 ;  /* 0x00000011ff11723e */ /* 0x000fe400000000ff */
[----:B------:R-:W-:-:S03]  /*1400*/  F2FP.F16.F32.PACK_AB R19, RZ, R19 ;  /* 0x00000013ff13723e */ /* 0x000fc600000000ff */
[----:B------:R-:W-:Y:S02]  /*1410*/  @!P2 FSETP.LT.FTZ.AND P0, PT, |R7|, +INF , PT ;  /* 0x7f8000000700a80b */ /* 0x000fe40003f11200 */
[----:B------:R-:W-:Y:S02]  /*1420*/  ISETP.NE.AND P2, PT, R20, 0x1, PT ;  /* 0x000000011400780c */ /* 0x000fe40003f45270 */
[----:B------:R-:W-:Y:S02]  /*1430*/  FSETP.LT.AND P0, PT, |R2|, +INF , P0 ;  /* 0x7f8000000200780b */ /* 0x000fe40000701200 */
[----:B------:R-:W-:Y:S02]  /*1440*/  PRMT R7, R17, 0x7610, R7 ;  /* 0x0000761011077816 */ /* 0x000fe40000000007 */
[----:B------:R-:W-:Y:S02]  /*1450*/  SEL R2, RZ, 0x1, !P0 ;  /* 0x00000001ff027807 */ /* 0x000fe40004000000 */
[----:B------:R-:W-:-:S05]  /*1460*/  PRMT R22, R19, 0x7610, R22 ;  /* 0x0000761013167816 */ /* 0x000fca0000000016 */
[----:B------:R-:W-:Y:S05]  /*1470*/  @P2 BRA `(.L_x_16) ;  /* 0x0000000000e82947 */ /* 0x000fea0003800000 */
[----:B------:R-:W-:-:S04]  /*1480*/  FSETP.LT.AND P0, PT, |R5|, +INF , P0 ;  /* 0x7f8000000500780b */ /* 0x000fc80000701200 */
[----:B------:R-:W-:Y:S01]  /*1490*/  SEL R2, RZ, 0x1, !P0 ;  /* 0x00000001ff027807 */ /* 0x000fe20004000000 */
[----:B------:R-:W-:Y:S08]  /*14a0*/  BRA `(.L_x_16) ;  /* 0x0000000000dc7947 */ /* 0x000ff00003800000 */
.L_x_11:
[----:B------:R-:W-:Y:S01]  /*14b0*/  FSETP.GEU.FTZ.AND P3, PT, |R18|, +INF , PT ;  /* 0x7f8000001200780b */ /* 0x000fe20003f7e200 */
[----:B------:R-:W-:Y:S01]  /*14c0*/  HADD2.F32 R5, -RZ, R5.H0_H0 ;  /* 0x20000005ff057230 */ /* 0x000fe20000004100 */
[----:B------:R-:W-:Y:S01]  /*14d0*/  LOP3.LUT P0, RZ, R2, 0xff, RZ, 0xc0, !PT ;  /* 0x000000ff02ff7812 */ /* 0x000fe2000780c0ff */
[----:B------:R-:W-:Y:S02]  /*14e0*/  HADD2.F32 R2, -RZ, R22.H0_H0 ;  /* 0x20000016ff027230 */ /* 0x000fe40000004100 */
[----:B------:R-:W-:Y:S01]  /*14f0*/  HADD2.F32 R7, -RZ, R7.H0_H0 ;  /* 0x20000007ff077230 */ /* 0x000fe20000004100 */
[----:B------:R-:W-:Y:S01]  /*1500*/  PLOP3.LUT P0, PT, P0, P3, PT, 0x8a, 0x0 ;  /* 0x000000000000781c */ /* 0x000fe20000707172 */
[--C-:B------:R-:W-:Y:S02]  /*1510*/  HADD2.F32 R18, -RZ, R17.reuse.H0_H0 ;  /* 0x20000011ff127230 */ /* 0x100fe40000004100 */
[----:B------:R-:W-:Y:S01]  /*1520*/  HADD2.F32 R17, -RZ, R17.H1_H1 ;  /* 0x30000011ff117230 */ /* 0x000fe20000004100 */
[----:B------:R-:W-:-:S04]  /*1530*/  FSETP.LT.AND P0, PT, |R9|, +INF , !P0 ;  /* 0x7f8000000900780b */ /* 0x000fc80004701200 */
[C---:B--2---:R-:W-:Y:S02]  /*1540*/  ISETP.NE.OR P2, PT, R20.reuse, RZ, !P0 ;  /* 0x000000ff1400720c */ /* 0x044fe40004745670 */
[----:B------:R-:W-:-:S11]  /*1550*/  ISETP.NE.AND P0, PT, R20, RZ, P0 ;  /* 0x000000ff1400720c */ /* 0x000fd60000705270 */
[----:B------:R-:W-:Y:S02]  /*1560*/  @!P2 PLOP3.LUT P0, PT, P3, PT, PT, 0x8, 0x0 ;  /* 0x000000000000a81c */ /* 0x000fe40001f0e170 */
[----:B------:R-:W-:Y:S02]  /*1570*/  FSETP.GEU.FTZ.AND P2, PT, |R2|, +INF , PT ;  /* 0x7f8000000200780b */ /* 0x000fe40003f5e200 */
[C---:B------:R-:W-:Y:S02]  /*1580*/  ISETP.NE.OR P3, PT, R20.reuse, 0x1, !P0 ;  /* 0x000000011400780c */ /* 0x040fe40004765670 */
[----:B------:R-:W-:-:S11]  /*1590*/  ISETP.NE.AND P0, PT, R20, 0x1, P0 ;  /* 0x000000011400780c */ /* 0x000fd60000705270 */
[----:B------:R-:W-:Y:S01]  /*15a0*/  @!P3 FSETP.LT.FTZ.AND P0, PT, |R9|, +INF , PT ;  /* 0x7f8000000900b80b */ /* 0x000fe20003f11200 */
[----:B------:R-:W-:Y:S02]  /*15b0*/  HADD2.F32 R9, -RZ, R16.H0_H0 ;  /* 0x20000010ff097230 */ /* 0x000fe40000004100 */
[----:B------:R-:W-:Y:S01]  /*15c0*/  FMUL.FTZ R16, R7, UR4 ;  /* 0x0000000407107c20 */ /* 0x000fe20008410000 */
[----:B------:R-:W-:-:S03]  /*15d0*/  PLOP3.LUT P0, PT, P0, P2, PT, 0x8a, 0x0 ;  /* 0x000000000000781c */ /* 0x000fc60000705172 */
[----:B------:R-:W-:Y:S01]  /*15e0*/  FFMA.FTZ R16, R5, UR5, R16 ;  /* 0x0000000505107c23 */ /* 0x000fe20008010010 */
[----:B------:R-:W-:-:S04]  /*15f0*/  FSETP.LT.AND P0, PT, |R9|, +INF , !P0 ;  /* 0x7f8000000900780b */ /* 0x000fc80004701200 */
[----:B------:R-:W-:Y:S02]  /*1600*/  F2FP.F16.F32.PACK_AB R16, RZ, R16 ;  /* 0x00000010ff10723e */ /* 0x000fe400000000ff */
[C---:B------:R-:W-:Y:S02]  /*1610*/  ISETP.NE.OR P3, PT, R20.reuse, RZ, !P0 ;  /* 0x000000ff1400720c */ /* 0x040fe40004765670 */
[----:B------:R-:W-:-:S11]  /*1620*/  ISETP.NE.AND P0, PT, R20, RZ, P0 ;  /* 0x000000ff1400720c */ /* 0x000fd60000705270 */
[----:B------:R-:W-:Y:S02]  /*1630*/  @!P3 PLOP3.LUT P0, PT, P2, PT, PT, 0x8, 0x0 ;  /* 0x000000000000b81c */ /* 0x000fe4000170e170 */
[----:B------:R-:W-:Y:S02]  /*1640*/  FSETP.GEU.FTZ.AND P2, PT, |R5|, +INF , PT ;  /* 0x7f8000000500780b */ /* 0x000fe40003f5e200 */
[C---:B------:R-:W-:Y:S02]  /*1650*/  ISETP.NE.OR P3, PT, R20.reuse, 0x1, !P0 ;  /* 0x000000011400780c */ /* 0x040fe40004765670 */
[----:B------:R-:W-:-:S11]  /*1660*/  ISETP.NE.AND P0, PT, R20, 0x1, P0 ;  /* 0x000000011400780c */ /* 0x000fd60000705270 */
[C---:B------:R-:W-:Y:S01]  /*1670*/  @!P3 FSETP.LT.FTZ.AND P0, PT, |R9|.reuse, +INF , PT ;  /* 0x7f8000000900b80b */ /* 0x040fe20003f11200 */
[----:B------:R-:W-:-:S03]  /*1680*/  FMUL.FTZ R9, R9, UR4 ;  /* 0x0000000409097c20 */ /* 0x000fc60008410000 */
[----:B------:R-:W-:Y:S01]  /*1690*/  PLOP3.LUT P0, PT, P0, P2, PT, 0x8a, 0x0 ;  /* 0x000000000000781c */ /* 0x000fe20000705172 */
[----:B------:R-:W-:-:S03]  /*16a0*/  FFMA.FTZ R9, R2, UR5, R9 ;  /* 0x0000000502097c23 */ /* 0x000fc60008010009 */
[----:B------:R-:W-:Y:S02]  /*16b0*/  FSETP.LT.AND P0, PT, |R7|, +INF , !P0 ;  /* 0x7f8000000700780b */ /* 0x000fe40004701200 */
[----:B------:R-:W-:Y:S02]  /*16c0*/  F2FP.F16.F32.PACK_AB R9, RZ, R9 ;  /* 0x00000009ff09723e */ /* 0x000fe400000000ff */
[C---:B------:R-:W-:Y:S02]  /*16d0*/  ISETP.NE.OR P3, PT, R20.reuse, RZ, !P0 ;  /* 0x000000ff1400720c */ /* 0x040fe40004765670 */
[----:B------:R-:W-:-:S11]  /*16e0*/  ISETP.NE.AND P0, PT, R20, RZ, P0 ;  /* 0x000000ff1400720c */ /* 0x000fd60000705270 */
[----:B------:R-:W-:Y:S02]  /*16f0*/  @!P3 PLOP3.LUT P0, PT, P2, PT, PT, 0x8, 0x0 ;  /* 0x000000000000b81c */ /* 0x000fe4000170e170 */
[----:B------:R-:W-:Y:S02]  /*1700*/  FSETP.GEU.FTZ.AND P2, PT, |R18|, +INF , PT ;  /* 0x7f8000001200780b */ /* 0x000fe40003f5e200 */
[C---:B------:R-:W-:Y:S02]  /*1710*/  ISETP.NE.OR P3, PT, R20.reuse, 0x1, !P0 ;  /* 0x000000011400780c */ /* 0x040fe40004765670 */
[----:B------:R-:W-:-:S11]  /*1720*/  ISETP.NE.AND P0, PT, R20, 0x1, P0 ;  /* 0x000000011400780c */ /* 0x000fd60000705270 */
[----:B------:R-:W-:Y:S01]  /*1730*/  @!P3 FSETP.LT.FTZ.AND P0, PT, |R7|, +INF , PT ;  /* 0x7f8000000700b80b */ /* 0x000fe20003f11200 */
[----:B------:R-:W-:-:S03]  /*1740*/  FMUL.FTZ R7, R17, UR4 ;  /* 0x0000000411077c20 */ /* 0x000fc60008410000 */
[----:B------:R-:W-:Y:S01]  /*1750*/  PLOP3.LUT P0, PT, P0, P2, PT, 0x8a, 0x0 ;  /* 0x000000000000781c */ /* 0x000fe20000705172 */
[----:B------:R-:W-:-:S03]  /*1760*/  FFMA.FTZ R7, R18, UR5, R7 ;  /* 0x0000000512077c23 */ /* 0x000fc60008010007 */
[----:B------:R-:W-:Y:S02]  /*1770*/  FSETP.LT.AND P0, PT, |R17|, +INF , !P0 ;  /* 0x7f8000001100780b */ /* 0x000fe40004701200 */
[----:B------:R-:W-:Y:S02]  /*1780*/  F2FP.F16.F32.PACK_AB R22, RZ, R7 ;  /* 0x00000007ff16723e */ /* 0x000fe400000000ff */
[C---:B------:R-:W-:Y:S02]  /*1790*/  ISETP.NE.OR P3, PT, R20.reuse, RZ, !P0 ;  /* 0x000000ff1400720c */ /* 0x040fe40004765670 */
[----:B------:R-:W-:Y:S02]  /*17a0*/  ISETP.NE.AND P0, PT, R20, RZ, P0 ;  /* 0x000000ff1400720c */ /* 0x000fe40000705270 */
[----:B------:R-:W-:-:S09]  /*17b0*/  PRMT R7, R16, 0x7610, R7 ;  /* 0x0000761010077816 */ /* 0x000fd20000000007 */
[----:B------:R-:W-:Y:S02]  /*17c0*/  @!P3 PLOP3.LUT P0, PT, P2, PT, PT, 0x8, 0x0 ;  /* 0x000000000000b81c */ /* 0x000fe4000170e170 */
[----:B------:R-:W-:Y:S02]  /*17d0*/  ISETP.NE.AND P2, PT, R20, 0x1, PT ;  /* 0x000000011400780c */ /* 0x000fe40003f45270 */
[----:B------:R-:W-:-:S11]  /*17e0*/  SEL R2, RZ, 0x1, !P0 ;  /* 0x00000001ff027807 */ /* 0x000fd60004000000 */
[----:B------:R-:W-:Y:S05]  /*17f0*/  @P2 BRA `(.L_x_16) ;  /* 0x0000000000082947 */ /* 0x000fea0003800000 */
[----:B------:R-:W-:-:S04]  /*1800*/  FSETP.LT.AND P0, PT, |R17|, +INF , P0 ;  /* 0x7f8000001100780b */ /* 0x000fc80000701200 */
[----:B------:R-:W-:-:S09]  /*1810*/  SEL R2, RZ, 0x1, !P0 ;  /* 0x00000001ff027807 */ /* 0x000fd20004000000 */
.L_x_16:
[----:B------:R-:W-:Y:S02]  /*1820*/  LOP3.LUT R9, R9, 0xffff, RZ, 0xc0, !PT ;  /* 0x0000ffff09097812 */ /* 0x000fe400078ec0ff */
[----:B------:R-:W-:Y:S02]  /*1830*/  LEA R16, P0, R3, R10, 0x3 ;  /* 0x0000000a03107211 */ /* 0x000fe400078018ff */
[----:B------:R-:W-:Y:S01]  /*1840*/  PRMT R7, R7, 0x5410, R22 ;  /* 0x0000541007077816 */ /* 0x000fe20000000016 */
[----:B0-----:R-:W-:Y:S01]  /*1850*/  IMAD.WIDE.U32 R18, R9, 0x10000, RZ ;  /* 0x0001000009127825 */ /* 0x001fe200078e00ff */
[----:B------:R-:W-:-:S03]  /*1860*/  LEA.HI.X R17, R3, R11, R6, 0x3, P0 ;  /* 0x0000000b03117211 */ /* 0x000fc600000f1c06 */
[----:B-1----:R-:W-:Y:S01]  /*1870*/  IMAD.IADD R3, R8, 0x1, R3 ;  /* 0x0000000108037824 */ /* 0x002fe200078e0203 */
[----:B------:R-:W-:Y:S02]  /*1880*/  LOP3.LUT R5, R7, R19, RZ, 0xfc, !PT ;  /* 0x0000001307057212 */ /* 0x000fe400078efcff */
[----:B---3--:R-:W-:Y:S01]  /*1890*/  LOP3.LUT R4, R18, R4, RZ, 0xfc, !PT ;  /* 0x0000000412047212 */ /* 0x008fe200078efcff */
[----:B------:R-:W-:-:S04]  /*18a0*/  IMAD.SHL.U32 R7, R3, 0x4, RZ ;  /* 0x0000000403077824 */ /* 0x000fc800078e00ff */
[----:B------:R0:W-:Y:S01]  /*18b0*/  STG.E.64 desc[UR6][R16.64], R4 ;  /* 0x0000000410007986 */ /* 0x0001e2000c101b06 */
[C---:B------:R-:W-:Y:S02]  /*18c0*/  ISETP.GE.AND P0, PT, R7.reuse, UR8, PT ;  /* 0x0000000807007c0c */ /* 0x040fe4000bf06270 */
[----:B------:R-:W-:-:S13]  /*18d0*/  ISETP.LT.AND P2, PT, R7, R0, PT ;  /* 0x000000000700720c */ /* 0x000fda0003f41270 */
[----:B0-----:R-:W-:Y:S05]  /*18e0*/  @!P0 BRA P2, `(.L_x_17) ;  /* 0xfffffff400808947 */ /* 0x001fea000103ffff */
.L_x_10:
[----:B------:R-:W-:Y:S05]  /*18f0*/  BSYNC B0 ;  /* 0x0000000000007941 */ /* 0x000fea0003800000 */
.L_x_2:
[----:B------:R-:W-:-:S13]  /*1900*/  LOP3.LUT P0, RZ, R2, 0xff, RZ, 0xc0, !PT ;  /* 0x000000ff02ff7812 */ /* 0x000fda000780c0ff */
[----:B------:R-:W-:Y:S05]  /*1910*/  @P0 EXIT ;  /* 0x000000000000094d */ /* 0x000fea0003800000 */
[----:B------:R-:W0:Y:S01]  /*1920*/  LDC.64 R2, c[0x0][0x218] ;  /* 0x00008600ff027b82 */ /* 0x000e220000000a00 */
[----:B------:R-:W-:-:S05]  /*1930*/  IMAD.MOV.U32 R5, RZ, RZ, 0x1 ;  /* 0x00000001ff057424 */ /* 0x000fca00078e00ff */
[----:B0-----:R-:W-:Y:S01]  /*1940*/  STG.E.STRONG.SYS desc[UR6][R2.64], R5 ;  /* 0x0000000502007986 */ /* 0x001fe2000c115906 */
[----:B------:R-:W-:Y:S05]  /*1950*/  EXIT ;  /* 0x000000000000794d */ /* 0x000fea0003800000 */
.L_x_18:
[----:B------:R-:W-:-:S00]  /*1960*/  BRA `(.L_x_18) ;  /* 0xfffffffc00fc7947 */ /* 0x000fc0000383ffff */
[----:B------:R-:W-:-:S00]  /*1970*/  NOP ;  /* 0x0000000000007918 */ /* 0x000fc00000000000 */
        /* <DEDUP_REMOVED lines=8> */
.L_x_152:


//--------------------- .text._Z25multi_tensor_apply_kernelI18TensorListMetadataILi3EE12AxpbyFunctorIN3c104HalfES4_fEJffiEEvlPViT_T0_DpT1_ --------------------------
	.section	.text._Z25multi_tensor_apply_kernelI18TensorListMetadataILi3EE12AxpbyFunctorIN3c104HalfES4_fEJffiEEvlPViT_T0_DpT1_,"ax",@progbits
	.align	128
        .global         _Z25multi_tensor_apply_kernelI18TensorListMetadataILi3EE12AxpbyFunctorIN3c104HalfES4_fEJffiEEvlPViT_T0_DpT1_
        .type           _Z25multi_tensor_apply_kernelI18TensorListMetadataILi3EE12AxpbyFunctorIN3c104HalfES4_fEJffiEEvlPViT_T0_DpT1_,@function
        .size           _Z25multi_tensor_apply_kernelI18TensorListMetadataILi3EE12AxpbyFunctorIN3c104HalfES4_fEJffiEEvlPViT_T0_DpT1_,(.L_x_153 - _Z25multi_tensor_apply_kernelI18TensorListMetadataILi3EE12AxpbyFunctorIN3c104HalfES4_fEJffiEEvlPViT_T0_DpT1_)
        .other          _Z25multi_tensor_apply_kernelI18TensorListMetadataILi3EE12AxpbyFunctorIN3c104HalfES4_fEJffiEEvlPViT_T0_DpT1_,@"STO_CUDA_ENTRY STV_DEFAULT"
_Z25multi_tensor_apply_kernelI18TensorListMetadataILi3EE12AxpbyFunctorIN3c104HalfES4_fEJffiEEvlPViT_T0_DpT1_:
.text._Z25multi_tensor_apply_kernelI18TensorListMetadataILi3EE12AxpbyFunctorIN3c104HalfES4_fEJffiEEvlPViT_T0_DpT1_:
        /* <DEDUP_REMOVED lines=20> */
[C---:B------:R-:W-:Y:S02]  /*0140*/  IMAD.SHL.U32 R3, R17.reuse, 0x2, RZ ;  /* 0x0000000211037824 */ /* 0x040fe400078e00ff */
[----:B------:R-:W-:Y:S02]  /*0150*/  IMAD.U32 R6, R17, 0x4, R6 ;  /* 0x0000000411067824 */ /* 0x000fe400078e0006 */
[--C-:B------:R-:W-:Y:S02]  /*0160*/  IMAD.IADD R4, R4, 0x1, R3.reuse ;  /* 0x0000000104047824 */ /* 0x100fe400078e0203 */
[----:B------:R-:W-:Y:S01]  /*0170*/  IMAD.IADD R2, R2, 0x1, R3 ;  /* 0x0000000102027824 */ /* 0x000fe200078e0203 */
[----:B------:R-:W-:Y:S02]  /*0180*/  LOP3.LUT P2, RZ, R6, 0xf, RZ, 0xc0, !PT ;  /* 0x0000000f06ff7812 */ /* 0x000fe4000784c0ff */
[----:B------:R-:W-:Y:S02]  /*0190*/  LOP3.LUT P0, RZ, R4, 0x7, RZ, 0xc0, !PT ;  /* 0x0000000704ff7812 */ /* 0x000fe4000780c0ff */
[----:B------:R-:W-:-:S04]  /*01a0*/  LOP3.LUT P1, RZ, R2, 0x7, RZ, 0xc0, !PT ;  /* 0x0000000702ff7812 */ /* 0x000fc8000782c0ff */
[----:B------:R-:W-:-:S13]  /*01b0*/  PLOP3.LUT P0, PT, P0, P1, P2, 0x1, 0x0 ;  /* 0x000000000000781c */ /* 0x000fda0000702021 */
[----:B------:R-:W-:Y:S05]  /*01c0*/  @P0 BRA `(.L_x_20) ;  /* 0x0000000800d40947 */ /* 0x000fea0003800000 */
.L_x_19:
        /* <DEDUP_REMOVED lines=9> */
.L_x_28:
        /* <DEDUP_REMOVED lines=10> */
[----:B------:R-:W-:Y:S02]  /*0300*/  ISETP.LT.AND P3, PT, R5, R0, !P3 ;  /* 0x000000000500720c */ /* 0x000fe40005f61270 */
[----:B------:R-:W-:Y:S02]  /*0310*/  ISETP.GE.AND P2, PT, R7, R4, PT ;  /* 0x000000040700720c */ /* 0x000fe40003f46270 */
[-C--:B------:R-:W-:Y:S02]  /*0320*/  ISETP.LT.AND P1, PT, R9, R0.reuse, !P1 ;  /* 0x000000000900720c */ /* 0x080fe40004f21270 */
[----:B------:R-:W-:-:S02]  /*0330*/  ISETP.LT.AND P2, PT, R7, R0, !P2 ;  /* 0x000000000700720c */ /* 0x000fc40005741270 */
[----:B------:R-:W-:-:S04]  /*0340*/  ISETP.GE.AND P0, PT, R23, R4, PT ;  /* 0x000000041700720c */ /* 0x000fc80003f06270 */
[----:B------:R-:W-:Y:S01]  /*0350*/  ISETP.LT.AND P0, PT, R23, R0, !P0 ;  /* 0x000000001700720c */ /* 0x000fe20004701270 */
[----:B------:R-:W-:-:S04]  /*0360*/  @P3 IMAD.WIDE R16, R5, 0x2, R12 ;  /* 0x0000000205103825 */ /* 0x000fc800078e020c */
[----:B------:R-:W-:Y:S01]  /*0370*/  @P3 IMAD.WIDE R18, R5, 0x2, R14 ;  /* 0x0000000205123825 */ /* 0x000fe200078e020e */
[----:B------:R0:W2:Y:S01]  /*0380*/  @P3 LDG.E.U16 R27, desc[UR6][R16.64] ;  /* 0x00000006101b3981 */ /* 0x0000a2000c1e1500 */
[----:B------:R-:W-:Y:S02]  /*0390*/  PRMT R26, RZ, 0x7610, R26 ;  /* 0x00007610ff1a7816 */ /* 0x000fe4000000001a */
[----:B------:R-:W-:Y:S01]  /*03a0*/  PRMT R8, RZ, 0x7610, R8 ;  /* 0x00007610ff087816 */ /* 0x000fe20000000008 */
[----:B------:R1:W3:Y:S01]  /*03b0*/  @P3 LDG.E.U16 R28, desc[UR6][R18.64] ;  /* 0x00000006121c3981 */ /* 0x0002e2000c1e1500 */
[----:B------:R-:W-:Y:S01]  /*03c0*/  PRMT R22, RZ, 0x7610, R22 ;  /* 0x00007610ff167816 */ /* 0x000fe20000000016 */
[----:B------:R-:W-:-:S04]  /*03d0*/  @P1 IMAD.WIDE R20, R9, 0x2, R12 ;  /* 0x0000000209141825 */ /* 0x000fc800078e020c */
[----:B0-----:R-:W-:Y:S01]  /*03e0*/  @P2 IMAD.WIDE R16, R7, 0x2, R12 ;  /* 0x0000000207102825 */ /* 0x001fe200078e020c */
[----:B------:R0:W5:Y:S03]  /*03f0*/  @P1 LDG.E.U16 R26, desc[UR6][R20.64] ;  /* 0x00000006141a1981 */ /* 0x000166000c1e1500 */
[----:B-1----:R-:W-:Y:S01]  /*0400*/  @P1 IMAD.WIDE R18, R9, 0x2, R14 ;  /* 0x0000000209121825 */ /* 0x002fe200078e020e */
[----:B------:R1:W5:Y:S01]  /*0410*/  @P2 LDG.E.U16 R8, desc[UR6][R16.64] ;  /* 0x0000000610082981 */ /* 0x000362000c1e1500 */
[----:B------:R-:W-:Y:S02]  /*0420*/  PRMT R29, RZ, 0x7610, R29 ;  /* 0x00007610ff1d7816 */ /* 0x000fe4000000001d */
[----:B------:R-:W-:Y:S01]  /*0430*/  @P2 IMAD.WIDE R24, R7, 0x2, R14 ;  /* 0x0000000207182825 */ /* 0x000fe200078e020e */
[----:B------:R4:W5:Y:S01]  /*0440*/  @P1 LDG.E.U16 R22, desc[UR6][R18.64] ;  /* 0x0000000612161981 */ /* 0x000962000c1e1500 */
[----:B0-----:R-:W-:-:S03]  /*0450*/  PRMT R21, RZ, 0x7610, R21 ;  /* 0x00007610ff157816 */ /* 0x001fc60000000015 */
[----:B------:R0:W5:Y:S01]  /*0460*/  @P2 LDG.E.U16 R6, desc[UR6][R24.64] ;  /* 0x0000000618062981 */ /* 0x000162000c1e1500 */
[----:B-1----:R-:W-:-:S04]  /*0470*/  @P0 IMAD.WIDE R16, R23, 0x2, R12 ;  /* 0x0000000217100825 */ /* 0x002fc800078e020c */
[----:B----4-:R-:W-:Y:S01]  /*0480*/  @P0 IMAD.WIDE R18, R23, 0x2, R14 ;  /* 0x0000000217120825 */ /* 0x010fe200078e020e */
[----:B------:R1:W5:Y:S01]  /*0490*/  @P0 LDG.E.U16 R21, desc[UR6][R16.64] ;  /* 0x0000000610150981 */ /* 0x000362000c1e1500 */
[----:B0-----:R-:W0:Y:S03]  /*04a0*/  LDC.64 R24, c[0x0][0xe70] ;  /* 0x00039c00ff187b82 */ /* 0x001e260000000a00 */
[----:B------:R1:W5:Y:S01]  /*04b0*/  @P0 LDG.E.U16 R29, desc[UR6][R18.64] ;  /* 0x00000006121d0981 */ /* 0x000362000c1e1500 */
[----:B0-----:R-:W-:Y:S01]  /*04c0*/  ISETP.NE.AND P4, PT, R25, -0x1, PT ;  /* 0xffffffff1900780c */ /* 0x001fe20003f85270 */
[----:B--2---:R-:W-:Y:S02]  /*04d0*/  HADD2.F32 R27, -RZ, R27.H0_H0 ;  /* 0x2000001bff1b7230 */ /* 0x004fe40000004100 */
[----:B---3--:R-:W-:-:S03]  /*04e0*/  HADD2.F32 R28, -RZ, R28.H0_H0 ;  /* 0x2000001cff1c7230 */ /* 0x008fc60000004100 */
[----:B------:R-:W-:-:S04]  /*04f0*/  FMUL.FTZ R20, R27, R24 ;  /* 0x000000181b147220 */ /* 0x000fc80000410000 */
[----:B------:R-:W-:-:S03]  /*0500*/  FFMA.FTZ R20, R28, UR8, R20 ;  /* 0x000000081c147c23 */ /* 0x000fc60008010014 */
[----:B-1----:R-:W-:Y:S05]  /*0510*/  @!P4 BRA `(.L_x_22) ;  /* 0x000000040000c947 */ /* 0x002fea0003800000 */
        /* <DEDUP_REMOVED lines=10> */
[----:B------:R-:W-:Y:S01]  /*05c0*/  FFMA.FTZ R19, R6, UR8, R19 ;  /* 0x0000000806137c23 */ /* 0x000fe20008010013 */
[----:B------:R-:W-:Y:S02]  /*05d0*/  HADD2.F32 R29, -RZ, R29.H0_H0 ;  /* 0x2000001dff1d7230 */ /* 0x000fe40000004100 */
[----:B------:R-:W-:Y:S01]  /*05e0*/  FMUL.FTZ R24, R25, R24 ;  /* 0x0000001819187220 */ /* 0x000fe20000410000 */
[----:B------:R-:W-:Y:S06]  /*05f0*/  @P5 BRA `(.L_x_24) ;  /* 0x00000000000c5947 */ /* 0x000fec0003800000 */
[----:B------:R-:W-:-:S04]  /*0600*/  LOP3.LUT P4, RZ, R2, 0xff, RZ, 0xc0, !PT ;  /* 0x000000ff02ff7812 */ /* 0x000fc8000788c0ff */
[----:B------:R-:W-:-:S04]  /*0610*/  FSETP.LT.AND P4, PT, |R27|, +INF , P4 ;  /* 0x7f8000001b00780b */ /* 0x000fc80002781200 */
[----:B------:R-:W-:-:S09]  /*0620*/  SEL R2, RZ, 0x1, !P4 ;  /* 0x00000001ff027807 */ /* 0x000fd20006000000 */
.L_x_24:
[----:B------:R-:W-:Y:S05]  /*0630*/  @P5 BRA `(.L_x_25) ;  /* 0x00000000000c5947 */ /* 0x000fea0003800000 */
[----:B------:R-:W-:-:S04]  /*0640*/  LOP3.LUT P4, RZ, R2, 0xff, RZ, 0xc0, !PT ;  /* 0x000000ff02ff7812 */ /* 0x000fc8000788c0ff */
[----:B------:R-:W-:-:S04]  /*0650*/  FSETP.LT.AND P4, PT, |R17|, +INF , P4 ;  /* 0x7f8000001100780b */ /* 0x000fc80002781200 */
[----:B------:R-:W-:-:S09]  /*0660*/  SEL R2, RZ, 0x1, !P4 ;  /* 0x00000001ff027807 */ /* 0x000fd20006000000 */
.L_x_25:
[----:B------:R-:W-:Y:S05]  /*0670*/  @P5 BRA `(.L_x_26) ;  /* 0x00000000000c5947 */ /* 0x000fea0003800000 */
[----:B------:R-:W-:-:S04]  /*0680*/  LOP3.LUT P4, RZ, R2, 0xff, RZ, 0xc0, !PT ;  /* 0x000000ff02ff7812 */ /* 0x000fc8000788c0ff */
[----:B------:R-:W-:-:S04]  /*0690*/  FSETP.LT.AND P4, PT, |R26|, +INF , P4 ;  /* 0x7f8000001a00780b */ /* 0x000fc80002781200 */
[----:B------:R-:W-:-:S09]  /*06a0*/  SEL R2, RZ, 0x1, !P4 ;  /* 0x00000001ff027807 */ /* 0x000fd20006000000 */
.L_x_26:
[----:B------:R-:W-:Y:S01]  /*06b0*/  FFMA.FTZ R21, R22, UR8, R21 ;  /* 0x0000000816157c23 */ /* 0x000fe20008010015 */
[----:B------:R-:W-:Y:S01]  /*06c0*/  FFMA.FTZ R27, R29, UR8, R24 ;  /* 0x000000081d1b7c23 */ /* 0x000fe20008010018 */
[----:B------:R-:W-:Y:S06]  /*06d0*/  @P5 BRA `(.L_x_27) ;  /* 0x00000004005c5947 */ /* 0x000fec0003800000 */
[----:B------:R-:W-:-:S04]  /*06e0*/  LOP3.LUT P4, RZ, R2, 0xff, RZ, 0xc0, !PT ;  /* 0x000000ff02ff7812 */ /* 0x000fc8000788c0ff */
[----:B------:R-:W-:-:S04]  /*06f0*/  FSETP.LT.AND P4, PT, |R25|, +INF , P4 ;  /* 0x7f8000001900780b */ /* 0x000fc80002781200 */
[----:B------:R-:W-:Y:S01]  /*0700*/  SEL R2, RZ, 0x1, !P4 ;  /* 0x00000001ff027807 */ /* 0x000fe20006000000 */
[----:B------:R-:W-:Y:S08]  /*0710*/  BRA `(.L_x_27) ;  /* 0x00000004004c7947 */ /* 0x000ff00003800000 */
.L_x_23:
        /* <DEDUP_REMOVED lines=8> */
[----:B------:R-:W-:-:S11]  /*07a0*/  ISETP.NE.AND P4, PT, R25, 0x1, P4 ;  /* 0x000000011900780c */ /* 0x000fd60002785270 */
[----:B------:R-:W-:Y:S01]  /*07b0*/  @!P5 FSETP.LT.FTZ.AND P4, PT, |R27|, +INF , PT ;  /* 0x7f8000001b00d80b */ /* 0x000fe20003f91200 */
[----:B------:R-:W-:-:S03]  /*07c0*/  HADD2.F32 R27, -RZ, R26.H0_H0 ;  /* 0x2000001aff1b7230 */ /* 0x000fc60000004100 */
[----:B------:R-:W-:Y:S02]  /*07d0*/  FSETP.LT.AND P4, PT, |R6|, +INF , P4 ;  /* 0x7f8000000600780b */ /* 0x000fe40002781200 */
[----:B------:R-:W-:Y:S02]  /*07e0*/  FMUL.FTZ R21, R27, R24 ;  /* 0x000000181b157220 */ /* 0x000fe40000410000 */
[C---:B------:R-:W-:Y:S02]  /*07f0*/  ISETP.NE.OR P5, PT, R25.reuse, 0x1, !P4 ;  /* 0x000000011900780c */ /* 0x040fe400067a5670 */
[----:B------:R-:W-:Y:S01]  /*0800*/  ISETP.NE.AND P4, PT, R25, 0x1, P4 ;  /* 0x000000011900780c */ /* 0x000fe20002785270 */
[----:B------:R-:W-:-:S10]  /*0810*/  FFMA.FTZ R21, R22, UR8, R21 ;  /* 0x0000000816157c23 */ /* 0x000fd40008010015 */
[C---:B------:R-:W-:Y:S01]  /*0820*/  @!P5 FSETP.LT.FTZ.AND P4, PT, |R19|.reuse, +INF , PT ;  /* 0x7f8000001300d80b */ /* 0x040fe20003f91200 */
[-C--:B------:R-:W-:Y:S01]  /*0830*/  FMUL.FTZ R19, R19, R24.reuse ;  /* 0x0000001813137220 */ /* 0x080fe20000410000 */
[----:B------:R-:W-:Y:S02]  /*0840*/  FMUL.FTZ R24, R17, R24 ;  /* 0x0000001811187220 */ /* 0x000fe40000410000 */
[----:B------:R-:W-:Y:S01]  /*0850*/  FSETP.LT.AND P4, PT, |R22|, +INF , P4 ;  /* 0x7f8000001600780b */ /* 0x000fe20002781200 */
[----:B------:R-:W-:-:S03]  /*0860*/  FFMA.FTZ R19, R6, UR8, R19 ;  /* 0x0000000806137c23 */ /* 0x000fc60008010013 */
[C---:B------:R-:W-:Y:S02]  /*0870*/  ISETP.NE.OR P5, PT, R25.reuse, 0x1, !P4 ;  /* 0x000000011900780c */ /* 0x040fe400067a5670 */
[----:B------:R-:W-:-:S11]  /*0880*/  ISETP.NE.AND P4, PT, R25, 0x1, P4 ;  /* 0x000000011900780c */ /* 0x000fd60002785270 */
[----:B------:R-:W-:Y:S01]  /*0890*/  @!P5 FSETP.LT.FTZ.AND P4, PT, |R27|, +INF , PT ;  /* 0x7f8000001b00d80b */ /* 0x000fe20003f91200 */
[----:B------:R-:W-:Y:S01]  /*08a0*/  FFMA.FTZ R27, R29, UR8, R24 ;  /* 0x000000081d1b7c23 */ /* 0x000fe20008010018 */
[----:B------:R-:W-:Y:S02]  /*08b0*/  ISETP.NE.AND P5, PT, R25, 0x1, PT ;  /* 0x000000011900780c */ /* 0x000fe40003fa5270 */
[----:B------:R-:W-:-:S04]  /*08c0*/  FSETP.LT.AND P4, PT, |R29|, +INF , P4 ;  /* 0x7f8000001d00780b */ /* 0x000fc80002781200 */
[----:B------:R-:W-:-:S07]  /*08d0*/  SEL R2, RZ, 0x1, !P4 ;  /* 0x00000001ff027807 */ /* 0x000fce0006000000 */
[----:B------:R-:W-:Y:S05]  /*08e0*/  @P5 BRA `(.L_x_27) ;  /* 0x0000000000d85947 */ /* 0x000fea0003800000 */
[----:B------:R-:W-:-:S04]  /*08f0*/  FSETP.LT.AND P4, PT, |R17|, +INF , P4 ;  /* 0x7f8000001100780b */ /* 0x000fc80002781200 */
[----:B------:R-:W-:Y:S01]  /*0900*/  SEL R2, RZ, 0x1, !P4 ;  /* 0x00000001ff027807 */ /* 0x000fe20006000000 */
[----:B------:R-:W-:Y:S08]  /*0910*/  BRA `(.L_x_27) ;  /* 0x0000000000cc7947 */ /* 0x000ff00003800000 */
.L_x_22:
        /* <DEDUP_REMOVED lines=8> */
[----:B------:R-:W-:-:S04]  /*09a0*/  FSETP.LT.AND P4, PT, |R27|, +INF , !P4 ;  /* 0x7f8000001b00780b */ /* 0x000fc80006781200 */
[C---:B------:R-:W-:Y:S02]  /*09b0*/  ISETP.NE.OR P6, PT, R25.reuse, RZ, !P4 ;  /* 0x000000ff1900720c */ /* 0x040fe400067c5670 */
[----:B------:R-:W-:-:S11]  /*09c0*/  ISETP.NE.AND P4, PT, R25, RZ, P4 ;  /* 0x000000ff1900720c */ /* 0x000fd60002785270 */
[----:B------:R-:W-:Y:S02]  /*09d0*/  @!P6 PLOP3.LUT P4, PT, P5, PT, PT, 0x8, 0x0 ;  /* 0x000000000000e81c */ /* 0x000fe40002f8e170 */
[----:B------:R-:W-:Y:S02]  /*09e0*/  FSETP.GEU.FTZ.AND P5, PT, |R6|, +INF , PT ;  /* 0x7f8000000600780b */ /* 0x000fe40003fbe200 */
[C---:B------:R-:W-:Y:S02]  /*09f0*/  ISETP.NE.OR P6, PT, R25.reuse, 0x1, !P4 ;  /* 0x000000011900780c */ /* 0x040fe400067c5670 */
[----:B------:R-:W-:-:S11]  /*0a00*/  ISETP.NE.AND P4, PT, R25, 0x1, P4 ;  /* 0x000000011900780c */ /* 0x000fd60002785270 */
[----:B------:R-:W-:Y:S01]  /*0a10*/  @!P6 FSETP.LT.FTZ.AND P4, PT, |R27|, +INF , PT ;  /* 0x7f8000001b00e80b */ /* 0x000fe20003f91200 */
[----:B------:R-:W-:-:S03]  /*0a20*/  HADD2.F32 R27, -RZ, R26.H0_H0 ;  /* 0x2000001aff1b7230 */ /* 0x000fc60000004100 */
[----:B------:R-:W-:Y:S02]  /*0a30*/  PLOP3.LUT P4, PT, P4, P5, PT, 0x8a, 0x0 ;  /* 0x000000000000781c */ /* 0x000fe4000278b172 */
[----:B------:R-:W-:Y:S02]  /*0a40*/  FMUL.FTZ R21, R27, R24 ;  /* 0x000000181b157220 */ /* 0x000fe40000410000 */
[----:B------:R-:W-:Y:S02]  /*0a50*/  FSETP.LT.AND P4, PT, |R19|, +INF , !P4 ;  /* 0x7f8000001300780b */ /* 0x000fe40006781200 */
[----:B------:R-:W-:Y:S02]  /*0a60*/  FFMA.FTZ R21, R22, UR8, R21 ;  /* 0x0000000816157c23 */ /* 0x000fe40008010015 */
[C---:B------:R-:W-:Y:S02]  /*0a70*/  ISETP.NE.OR P6, PT, R25.reuse, RZ, !P4 ;  /* 0x000000ff1900720c */ /* 0x040fe400067c5670 */
[----:B------:R-:W-:-:S11]  /*0a80*/  ISETP.NE.AND P4, PT, R25, RZ, P4 ;  /* 0x000000ff1900720c */ /* 0x000fd60002785270 */
[----:B------:R-:W-:Y:S02]  /*0a90*/  @!P6 PLOP3.LUT P4, PT, P5, PT, PT, 0x8, 0x0 ;  /* 0x000000000000e81c */ /* 0x000fe40002f8e170 */
[----:B------:R-:W-:Y:S02]  /*0aa0*/  FSETP.GEU.FTZ.AND P5, PT, |R22|, +INF , PT ;  /* 0x7f8000001600780b */ /* 0x000fe40003fbe200 */
[C---:B------:R-:W-:Y:S02]  /*0ab0*/  ISETP.NE.OR P6, PT, R25.reuse, 0x1, !P4 ;  /* 0x000000011900780c */ /* 0x040fe400067c5670 */
[----:B------:R-:W-:-:S11]  /*0ac0*/  ISETP.NE.AND P4, PT, R25, 0x1, P4 ;  /* 0x000000011900780c */ /* 0x000fd60002785270 */
[C---:B------:R-:W-:Y:S01]  /*0ad0*/  @!P6 FSETP.LT.FTZ.AND P4, PT, |R19|.reuse, +INF , PT ;  /* 0x7f8000001300e80b */ /* 0x040fe20003f91200 */
[-C--:B------:R-:W-:Y:S01]  /*0ae0*/  FMUL.FTZ R19, R19, R24.reuse ;  /* 0x0000001813137220 */ /* 0x080fe20000410000 */
[----:B------:R-:W-:Y:S02]  /*0af0*/  FMUL.FTZ R24, R17, R24 ;  /* 0x0000001811187220 */ /* 0x000fe40000410000 */
[----:B------:R-:W-:Y:S01]  /*0b00*/  PLOP3.LUT P4, PT, P4, P5, PT, 0x8a, 0x0 ;  /* 0x000000000000781c */ /* 0x000fe2000278b172 */
[----:B------:R-:W-:-:S03]  /*0b10*/  FFMA.FTZ R19, R6, UR8, R19 ;  /* 0x0000000806137c23 */ /* 0x000fc60008010013 */
        /* <DEDUP_REMOVED lines=8> */
[----:B------:R-:W-:-:S03]  /*0ba0*/  FFMA.FTZ R27, R29, UR8, R24 ;  /* 0x000000081d1b7c23 */ /* 0x000fc60008010018 */
[----:B------:R-:W-:-:S04]  /*0bb0*/  PLOP3.LUT P4, PT, P4, P5, PT, 0x8a, 0x0 ;  /* 0x000000000000781c */ /* 0x000fc8000278b172 */
[----:B------:R-:W-:-:S04]  /*0bc0*/  FSETP.LT.AND P4, PT, |R17|, +INF , !P4 ;  /* 0x7f8000001100780b */ /* 0x000fc80006781200 */
        /* <DEDUP_REMOVED lines=8> */
.L_x_27:
[----:B------:R-:W-:Y:S01]  /*0c50*/  @P3 IMAD.WIDE R16, R5, 0x4, R10 ;  /* 0x0000000405103825 */ /* 0x000fe200078e020a */
[----:B------:R-:W-:-:S03]  /*0c60*/  ULEA UR4, UR5, UR4, 0x2 ;  /* 0x0000000405047291 */ /* 0x000fc6000f8e103f */
[--C-:B------:R-:W-:Y:S01]  /*0c70*/  @P2 IMAD.WIDE R6, R7, 0x4, R10.reuse ;  /* 0x0000000407062825 */ /* 0x100fe200078e020a */
[----:B------:R1:W-:Y:S03]  /*0c80*/  @P3 STG.E desc[UR6][R16.64], R20 ;  /* 0x0000001410003986 */ /* 0x0003e6000c101906 */
[--C-:B------:R-:W-:Y:S01]  /*0c90*/  @P1 IMAD.WIDE R8, R9, 0x4, R10.reuse ;  /* 0x0000000409081825 */ /* 0x100fe200078e020a */
[----:B------:R1:W-:Y:S03]  /*0ca0*/  @P2 STG.E desc[UR6][R6.64], R19 ;  /* 0x0000001306002986 */ /* 0x0003e6000c101906 */
[----:B------:R-:W-:Y:S01]  /*0cb0*/  @P0 IMAD.WIDE R22, R23, 0x4, R10 ;  /* 0x0000000417160825 */ /* 0x000fe200078e020a */
[----:B------:R1:W-:Y:S01]  /*0cc0*/  @P1 STG.E desc[UR6][R8.64], R21 ;  /* 0x0000001508001986 */ /* 0x0003e2000c101906 */
[----:B------:R-:W-:-:S03]  /*0cd0*/  ISETP.GT.AND P1, PT, R0, UR4, PT ;  /* 0x0000000400007c0c */ /* 0x000fc6000bf24270 */
[----:B------:R1:W-:Y:S01]  /*0ce0*/  @P0 STG.E desc[UR6][R22.64], R27 ;  /* 0x0000001b16000986 */ /* 0x0003e2000c101906 */
[----:B------:R-:W-:-:S13]  /*0cf0*/  ISETP.LE.AND P0, PT, R4, UR4, PT ;  /* 0x0000000404007c0c */ /* 0x000fda000bf03270 */
[----:B-1----:R-:W-:Y:S05]  /*0d00*/  @!P0 BRA P1, `(.L_x_28) ;  /* 0xfffffff400548947 */ /* 0x002fea000083ffff */
[----:B------:R-:W-:Y:S05]  /*0d10*/  BRA `(.L_x_21) ;  /* 0x00000008006c7947 */ /* 0x000fea0003800000 */
.L_x_20:
        /* <DEDUP_REMOVED lines=10> */
[----:B------:R-:W0:Y:S08]  /*0dc0*/  LDC R2, c[0x0][0xe74] ;  /* 0x00039d00ff027b82 */ /* 0x000e300000000800 */
[----:B------:R-:W1:Y:S08]  /*0dd0*/  LDC R3, c[0x0][RZ] ;  /* 0x00000000ff037b82 */ /* 0x000e700000000800 */
[----:B------:R-:W2:Y:S01]  /*0de0*/  LDC R19, c[0x0][0xe74] ;  /* 0x00039d00ff137b82 */ /* 0x000ea20000000800 */
[----:B0-----:R-:W-:Y:S01]  /*0df0*/  ISETP.NE.AND P1, PT, R2, -0x1, PT ;  /* 0xffffffff0200780c */ /* 0x001fe20003f25270 */
[----:B------:R-:W-:-:S12]  /*0e00*/  IMAD.MOV.U32 R2, RZ, RZ, 0x1 ;  /* 0x00000001ff027424 */ /* 0x000fd800078e00ff */
.L_x_36:
[----:B------:R-:W-:-:S04]  /*0e10*/  IMAD.WIDE R6, R9, 0x8, R14 ;  /* 0x0000000809067825 */ /* 0x000fc800078e020e */
[----:B------:R-:W-:Y:S02]  /*0e20*/  IMAD.WIDE R4, R9, 0x8, R12 ;  /* 0x0000000809047825 */ /* 0x000fe400078e020c */
[----:B------:R-:W3:Y:S04]  /*0e30*/  LDG.E.64 R6, desc[UR6][R6.64] ;  /* 0x0000000606067981 */ /* 0x000ee8000c1e1b00 */
[----:B------:R-:W4:Y:S01]  /*0e40*/  LDG.E.64 R4, desc[UR6][R4.64] ;  /* 0x0000000604047981 */ /* 0x000f22000c1e1b00 */
[--C-:B---3--:R-:W-:Y:S01]  /*0e50*/  SHF.R.U64 R18, R6, 0x10, R7.reuse ;  /* 0x0000001006127819 */ /* 0x108fe20000001207 */
[----:B------:R-:W-:Y:S01]  /*0e60*/  HADD2.F32 R20, -RZ, R6.H0_H0 ;  /* 0x20000006ff147230 */ /* 0x000fe20000004100 */
[----:B------:R-:W-:Y:S01]  /*0e70*/  SHF.R.U32.HI R8, RZ, 0x10, R7 ;  /* 0x00000010ff087819 */ /* 0x000fe20000011607 */
[----:B----4-:R-:W-:Y:S01]  /*0e80*/  HADD2.F32 R16, -RZ, R4.H0_H0 ;  /* 0x20000004ff107230 */ /* 0x010fe20000004100 */
[----:B------:R-:W-:-:S02]  /*0e90*/  SHF.R.U64 R17, R4, 0x10, R5 ;  /* 0x0000001004117819 */ /* 0x000fc40000001205 */
[----:B------:R-:W-:Y:S02]  /*0ea0*/  PRMT R18, R8, 0x5410, R18 ;  /* 0x0000541008127816 */ /* 0x000fe40000000012 */
[----:B------:R-:W-:Y:S01]  /*0eb0*/  SHF.R.U32.HI R8, RZ, 0x10, R5 ;  /* 0x00000010ff087819 */ /* 0x000fe20000011605 */
[----:B------:R-:W-:-:S03]  /*0ec0*/  FMUL.FTZ R21, R16, UR4 ;  /* 0x0000000410157c20 */ /* 0x000fc60008410000 */
[----:B------:R-:W-:Y:S01]  /*0ed0*/  PRMT R17, R8, 0x5410, R17 ;  /* 0x0000541008117816 */ /* 0x000fe20000000011 */
[----:B------:R-:W-:Y:S01]  /*0ee0*/  FFMA.FTZ R4, R20, UR5, R21 ;  /* 0x0000000514047c23 */ /* 0x000fe20008010015 */
[----:B------:R-:W-:Y:S01]  /*0ef0*/  SHF.R.S32.HI R8, RZ, 0x1f, R9 ;  /* 0x0000001fff087819 */ /* 0x000fe20000011409 */
[----:B------:R-:W-:Y:S06]  /*0f00*/  @!P1 BRA `(.L_x_30) ;  /* 0x0000000400009947 */ /* 0x000fec0003800000 */
[----:B--2---:R-:W-:-:S13]  /*0f10*/  ISETP.NE.AND P0, PT, R19, RZ, PT ;  /* 0x000000ff1300720c */ /* 0x004fda0003f05270 */
[----:B------:R-:W-:Y:S05]  /*0f20*/  @!P0 BRA `(.L_x_31) ;  /* 0x0000000000788947 */ /* 0x000fea0003800000 */
[----:B------:R-:W-:Y:S01]  /*0f30*/  ISETP.NE.AND P2, PT, R19, 0x1, PT ;  /* 0x000000011300780c */ /* 0x000fe20003f45270 */
[----:B------:R-:W-:Y:S02]  /*0f40*/  HADD2.F32 R6, -RZ, R7.H0_H0 ;  /* 0x20000007ff067230 */ /* 0x000fe40000004100 */
[----:B------:R-:W-:Y:S02]  /*0f50*/  HADD2.F32 R7, -RZ, R17.H1_H1 ;  /* 0x30000011ff077230 */ /* 0x000fe40000004100 */
[----:B------:R-:W-:Y:S02]  /*0f60*/  HADD2.F32 R20, -RZ, R5.H0_H0 ;  /* 0x20000005ff147230 */ /* 0x000fe40000004100 */
[----:B------:R-:W-:Y:S02]  /*0f70*/  HADD2.F32 R17, -RZ, R17.H0_H0 ;  /* 0x20000011ff117230 */ /* 0x000fe40000004100 */
[--C-:B------:R-:W-:Y:S02]  /*0f80*/  HADD2.F32 R5, -RZ, R18.reuse.H1_H1 ;  /* 0x30000012ff057230 */ /* 0x100fe40000004100 */
[----:B------:R-:W-:Y:S01]  /*0f90*/  FMUL.FTZ R21, R20, UR4 ;  /* 0x0000000414157c20 */ /* 0x000fe20008410000 */
[----:B------:R-:W-:-:S02]  /*0fa0*/  HADD2.F32 R22, -RZ, R18.H0_H0 ;  /* 0x20000012ff167230 */ /* 0x000fc40000004100 */
[----:B------:R-:W-:Y:S01]  /*0fb0*/  FMUL.FTZ R18, R7, UR4 ;  /* 0x0000000407127c20 */ /* 0x000fe20008410000 */
[----:B------:R-:W-:Y:S01]  /*0fc0*/  FMUL.FTZ R23, R17, UR4 ;  /* 0x0000000411177c20 */ /* 0x000fe20008410000 */
[----:B------:R-:W-:Y:S06]  /*0fd0*/  @P2 BRA `(.L_x_32) ;  /* 0x00000000000c2947 */ /* 0x000fec0003800000 */
[----:B------:R-:W-:-:S04]  /*0fe0*/  LOP3.LUT P0, RZ, R2, 0xff, RZ, 0xc0, !PT ;  /* 0x000000ff02ff7812 */ /* 0x000fc8000780c0ff */
[----:B------:R-:W-:-:S04]  /*0ff0*/  FSETP.LT.AND P0, PT, |R16|, +INF , P0 ;  /* 0x7f8000001000780b */ /* 0x000fc80000701200 */
[----:B------:R-:W-:-:S09]  /*1000*/  SEL R2, RZ, 0x1, !P0 ;  /* 0x00000001ff027807 */ /* 0x000fd20004000000 */
.L_x_32:
[----:B------:R-:W-:Y:S05]  /*1010*/  @P2 BRA `(.L_x_33) ;  /* 0x00000000000c2947 */ /* 0x000fea0003800000 */
[----:B------:R-:W-:-:S04]  /*1020*/  LOP3.LUT P0, RZ, R2, 0xff, RZ, 0xc0, !PT ;  /* 0x000000ff02ff7812 */ /* 0x000fc8000780c0ff */
[----:B------:R-:W-:-:S04]  /*1030*/  FSETP.LT.AND P0, PT, |R7|, +INF , P0 ;  /* 0x7f8000000700780b */ /* 0x000fc80000701200 */
[----:B------:R-:W-:-:S09]  /*1040*/  SEL R2, RZ, 0x1, !P0 ;  /* 0x00000001ff027807 */ /* 0x000fd20004000000 */
.L_x_33:
[----:B------:R-:W-:Y:S05]  /*1050*/  @P2 BRA `(.L_x_34) ;  /* 0x00000000000c2947 */ /* 0x000fea0003800000 */
[----:B------:R-:W-:-:S04]  /*1060*/  LOP3.LUT P0, RZ, R2, 0xff, RZ, 0xc0, !PT ;  /* 0x000000ff02ff7812 */ /* 0x000fc8000780c0ff */
[----:B------:R-:W-:-:S04]  /*1070*/  FSETP.LT.AND P0, PT, |R20|, +INF , P0 ;  /* 0x7f8000001400780b */ /* 0x000fc80000701200 */
[----:B------:R-:W-:-:S09]  /*1080*/  SEL R2, RZ, 0x1, !P0 ;  /* 0x00000001ff027807 */ /* 0x000fd20004000000 */
.L_x_34:
[----:B------:R-:W-:Y:S01]  /*1090*/  FFMA.FTZ R5, R5, UR5, R18 ;  /* 0x0000000505057c23 */ /* 0x000fe20008010012 */
[----:B------:R-:W-:Y:S01]  /*10a0*/  FFMA.FTZ R6, R6, UR5, R21 ;  /* 0x0000000506067c23 */ /* 0x000fe20008010015 */
[----:B------:R-:W-:Y:S01]  /*10b0*/  FFMA.FTZ R7, R22, UR5, R23 ;  /* 0x0000000516077c23 */ /* 0x000fe20008010017 */
[----:B------:R-:W-:Y:S06]  /*10c0*/  @P2 BRA `(.L_x_35) ;  /* 0x00000004005c2947 */ /* 0x000fec0003800000 */
[----:B------:R-:W-:-:S04]  /*10d0*/  LOP3.LUT P0, RZ, R2, 0xff, RZ, 0xc0, !PT ;  /* 0x000000ff02ff7812 */ /* 0x000fc8000780c0ff */
[----:B------:R-:W-:-:S04]  /*10e0*/  FSETP.LT.AND P0, PT, |R17|, +INF , P0 ;  /* 0x7f8000001100780b */ /* 0x000fc80000701200 */
[----:B------:R-:W-:Y:S01]  /*10f0*/  SEL R2, RZ, 0x1, !P0 ;  /* 0x00000001ff027807 */ /* 0x000fe20004000000 */
[----:B------:R-:W-:Y:S08]  /*1100*/  BRA `(.L_x_35) ;  /* 0x00000004004c7947 */ /* 0x000ff00003800000 */
.L_x_31:
[----:B------:R-:W-:Y:S01]  /*1110*/  LOP3.LUT P0, RZ, R2, 0xff, RZ, 0xc0, !PT ;  /* 0x000000ff02ff7812 */ /* 0x000fe2000780c0ff */
[--C-:B------:R-:W-:Y:S02]  /*1120*/  HADD2.F32 R6, -RZ, R18.reuse.H1_H1 ;  /* 0x30000012ff067230 */ /* 0x100fe40000004100 */
[----:B------:R-:W-:Y:S01]  /*1130*/  HADD2.F32 R2, -RZ, R17.H1_H1 ;  /* 0x30000011ff027230 */ /* 0x000fe20000004100 */
[----:B------:R-:W-:Y:S01]  /*1140*/  FSETP.LT.AND P0, PT, |R20|, +INF , P0 ;  /* 0x7f8000001400780b */ /* 0x000fe20000701200 */
[----:B------:R-:W-:Y:S02]  /*1150*/  HADD2.F32 R7, -RZ, R7.H0_H0 ;  /* 0x20000007ff077230 */ /* 0x000fe40000004100 */
[----:B------:R-:W-:Y:S01]  /*1160*/  HADD2.F32 R18, -RZ, R18.H0_H0 ;  /* 0x20000012ff127230 */ /* 0x000fe20000004100 */
[C---:B------:R-:W-:Y:S01]  /*1170*/  ISETP.NE.OR P2, PT, R19.reuse, 0x1, !P0 ;  /* 0x000000011300780c */ /* 0x040fe20004745670 */
[----:B------:R-:W-:Y:S01]  /*1180*/  HADD2.F32 R17, -RZ, R17.H0_H0 ;  /* 0x20000011ff117230 */ /* 0x000fe20000004100 */
[----:B------:R-:W-:-:S04]  /*1190*/  ISETP.NE.AND P0, PT, R19, 0x1, P0 ;  /* 0x000000011300780c */ /* 0x000fc80000705270 */
[----:B------:R-:W-:-:S07]  /*11a0*/  FMUL.FTZ R21, R17, UR4 ;  /* 0x0000000411157c20 */ /* 0x000fce0008410000 */
[----:B------:R-:W-:Y:S01]  /*11b0*/  @!P2 FSETP.LT.FTZ.AND P0, PT, |R16|, +INF , PT ;  /* 0x7f8000001000a80b */ /* 0x000fe20003f11200 */
[----:B------:R-:W-:Y:S02]  /*11c0*/  HADD2.F32 R16, -RZ, R5.H0_H0 ;  /* 0x20000005ff107230 */ /* 0x000fe40000004100 */
[----:B------:R-:W-:Y:S01]  /*11d0*/  FMUL.FTZ R5, R2, UR4 ;  /* 0x0000000402057c20 */ /* 0x000fe20008410000 */
[----:B------:R-:W-:-:S03]  /*11e0*/  FSETP.LT.AND P0, PT, |R6|, +INF , P0 ;  /* 0x7f8000000600780b */ /* 0x000fc60000701200 */
[----:B------:R-:W-:Y:S01]  /*11f0*/  FFMA.FTZ R5, R6, UR5, R5 ;  /* 0x0000000506057c23 */ /* 0x000fe20008010005 */
[C---:B------:R-:W-:Y:S02]  /*1200*/  ISETP.NE.OR P2, PT, R19.reuse, 0x1, !P0 ;  /* 0x000000011300780c */ /* 0x040fe40004745670 */
[----:B------:R-:W-:-:S11]  /*1210*/  ISETP.NE.AND P0, PT, R19, 0x1, P0 ;  /* 0x000000011300780c */ /* 0x000fd60000705270 */
[----:B------:R-:W-:-:S04]  /*1220*/  @!P2 FSETP.LT.FTZ.AND P0, PT, |R2|, +INF , PT ;  /* 0x7f8000000200a80b */ /* 0x000fc80003f11200 */
[----:B------:R-:W-:-:S04]  /*1230*/  FSETP.LT.AND P0, PT, |R7|, +INF , P0 ;  /* 0x7f8000000700780b */ /* 0x000fc80000701200 */
[C---:B------:R-:W-:Y:S02]  /*1240*/  ISETP.NE.OR P2, PT, R19.reuse, 0x1, !P0 ;  /* 0x000000011300780c */ /* 0x040fe40004745670 */
[----:B------:R-:W-:-:S11]  /*1250*/  ISETP.NE.AND P0, PT, R19, 0x1, P0 ;  /* 0x000000011300780c */ /* 0x000fd60000705270 */
[C---:B------:R-:W-:Y:S01]  /*1260*/  @!P2 FSETP.LT.FTZ.AND P0, PT, |R16|.reuse, +INF , PT ;  /* 0x7f8000001000a80b */ /* 0x040fe20003f11200 */
[----:B------:R-:W-:Y:S01]  /*1270*/  FMUL.FTZ R16, R16, UR4 ;  /* 0x0000000410107c20 */ /* 0x000fe20008410000 */
[----:B------:R-:W-:Y:S02]  /*1280*/  ISETP.NE.AND P2, PT, R19, 0x1, PT ;  /* 0x000000011300780c */ /* 0x000fe40003f45270 */
[C---:B------:R-:W-:Y:S01]  /*1290*/  FSETP.LT.AND P0, PT, |R18|.reuse, +INF , P0 ;  /* 0x7f8000001200780b */ /* 0x040fe20000701200 */
[----:B------:R-:W-:Y:S01]  /*12a0*/  FFMA.FTZ R6, R7, UR5, R16 ;  /* 0x0000000507067c23 */ /* 0x000fe20008010010 */
[----:B------:R-:W-:Y:S02]  /*12b0*/  FFMA.FTZ R7, R18, UR5, R21 ;  /* 0x0000000512077c23 */ /* 0x000fe40008010015 */
[----:B------:R-:W-:-:S07]  /*12c0*/  SEL R2, RZ, 0x1, !P0 ;  /* 0x00000001ff027807 */ /* 0x000fce0004000000 */
[----:B------:R-:W-:Y:S05]  /*12d0*/  @P2 BRA `(.L_x_35) ;  /* 0x0000000000d82947 */ /* 0x000fea0003800000 */
[----:B------:R-:W-:-:S04]  /*12e0*/  FSETP.LT.AND P0, PT, |R17|, +INF , P0 ;  /* 0x7f8000001100780b */ /* 0x000fc80000701200 */
[----:B------:R-:W-:Y:S01]  /*12f0*/  SEL R2, RZ, 0x1, !P0 ;  /* 0x00000001ff027807 */ /* 0x000fe20004000000 */
[----:B------:R-:W-:Y:S08]  /*1300*/  BRA `(.L_x_35) ;  /* 0x0000000000cc7947 */ /* 0x000ff00003800000 */
.L_x_30:
[----:B------:R-:W-:Y:S01]  /*1310*/  FSETP.GEU.FTZ.AND P3, PT, |R20|, +INF , PT ;  /* 0x7f8000001400780b */ /* 0x000fe20003f7e200 */
[--C-:B------:R-:W-:Y:S01]  /*1320*/  HADD2.F32 R6, -RZ, R18.reuse.H1_H1 ;  /* 0x30000012ff067230 */ /* 0x100fe20000004100 */
[----:B------:R-:W-:Y:S01]  /*1330*/  LOP3.LUT P0, RZ, R2, 0xff, RZ, 0xc0, !PT ;  /* 0x000000ff02ff7812 */ /* 0x000fe2000780c0ff */
[----:B------:R-:W-:Y:S01]  /*1340*/  HADD2.F32 R2, -RZ, R17.H1_H1 ;  /* 0x30000011ff027230 */ /* 0x000fe20000004100 */
[----:B--2---:R-:W-:Y:S01]  /*1350*/  ISETP.NE.AND P4, PT, R19, 0x1, PT ;  /* 0x000000011300780c */ /* 0x004fe20003f85270 */
[----:B------:R-:W-:Y:S01]  /*1360*/  HADD2.F32 R7, -RZ, R7.H0_H0 ;  /* 0x20000007ff077230 */ /* 0x000fe20000004100 */
[----:B------:R-:W-:Y:S01]  /*1370*/  PLOP3.LUT P0, PT, P0, P3, PT, 0x8a, 0x0 ;  /* 0x000000000000781c */ /* 0x000fe20000707172 */
[----:B------:R-:W-:Y:S02]  /*1380*/  HADD2.F32 R18, -RZ, R18.H0_H0 ;  /* 0x20000012ff127230 */ /* 0x000fe40000004100 */
[----:B------:R-:W-:Y:S01]  /*1390*/  HADD2.F32 R17, -RZ, R17.H0_H0 ;  /* 0x20000011ff117230 */ /* 0x000fe20000004100 */
[----:B------:R-:W-:-:S04]  /*13a0*/  FSETP.LT.AND P0, PT, |R16|, +INF , !P0 ;  /* 0x7f8000001000780b */ /* 0x000fc80004701200 */
[----:B------:R-:W-:Y:S01]  /*13b0*/  ISETP.NE.OR P2, PT, R19, RZ, !P0 ;  /* 0x000000ff1300720c */ /* 0x000fe20004745670 */
[----:B------:R-:W-:Y:S01]  /*13c0*/  FMUL.FTZ R21, R17, UR4 ;  /* 0x0000000411157c20 */ /* 0x000fe20008410000 */
        /* <DEDUP_REMOVED lines=11> */
[C---:B------:R-:W-:Y:S02]  /*1480*/  ISETP.NE.OR P3, PT, R19.reuse, RZ, !P0 ;  /* 0x000000ff1300720c */ /* 0x040fe40004765670 */
[----:B------:R-:W-:-:S11]  /*1490*/  ISETP.NE.AND P0, PT, R19, RZ, P0 ;  /* 0x000000ff1300720c */ /* 0x000fd60000705270 */
[----:B------:R-:W-:Y:S02]  /*14a0*/  @!P3 PLOP3.LUT P0, PT, P2, PT, PT, 0x8, 0x0 ;  /* 0x000000000000b81c */ /* 0x000fe4000170e170 */
[----:B------:R-:W-:Y:S02]  /*14b0*/  FSETP.GEU.FTZ.AND P2, PT, |R7|, +INF , PT ;  /* 0x7f8000000700780b */ /* 0x000fe40003f5e200 */
[C---:B------:R-:W-:Y:S02]  /*14c0*/  ISETP.NE.OR P3, PT, R19.reuse, 0x1, !P0 ;  /* 0x000000011300780c */ /* 0x040fe40004765670 */
[----:B------:R-:W-:-:S11]  /*14d0*/  ISETP.NE.AND P0, PT, R19, 0x1, P0 ;  /* 0x000000011300780c */ /* 0x000fd60000705270 */
[----:B------:R-:W-:-:S04]  /*14e0*/  @!P3 FSETP.LT.FTZ.AND P0, PT, |R2|, +INF , PT ;  /* 0x7f8000000200b80b */ /* 0x000fc80003f11200 */
        /* <DEDUP_REMOVED lines=11> */
[----:B------:R-:W-:Y:S01]  /*15a0*/  FFMA.FTZ R6, R7, UR5, R16 ;  /* 0x0000000507067c23 */ /* 0x000fe20008010010 */
[----:B------:R-:W-:Y:S02]  /*15b0*/  FFMA.FTZ R7, R18, UR5, R21 ;  /* 0x0000000512077c23 */ /* 0x000fe40008010015 */
[----:B------:R-:W-:-:S04]  /*15c0*/  FSETP.LT.AND P0, PT, |R17|, +INF , !P0 ;  /* 0x7f8000001100780b */ /* 0x000fc80004701200 */
[C---:B------:R-:W-:Y:S02]  /*15d0*/  ISETP.NE.OR P3, PT, R19.reuse, RZ, !P0 ;  /* 0x000000ff1300720c */ /* 0x040fe40004765670 */
[----:B------:R-:W-:-:S11]  /*15e0*/  ISETP.NE.AND P0, PT, R19, RZ, P0 ;  /* 0x000000ff1300720c */ /* 0x000fd60000705270 */
[----:B------:R-:W-:-:S04]  /*15f0*/  @!P3 PLOP3.LUT P0, PT, P2, PT, PT, 0x8, 0x0 ;  /* 0x000000000000b81c */ /* 0x000fc8000170e170 */
[----:B------:R-:W-:Y:S01]  /*1600*/  SEL R2, RZ, 0x1, !P0 ;  /* 0x00000001ff027807 */ /* 0x000fe20004000000 */
[----:B------:R-:W-:Y:S08]  /*1610*/  @P4 BRA `(.L_x_35) ;  /* 0x0000000000084947 */ /* 0x000ff00003800000 */
[----:B------:R-:W-:-:S04]  /*1620*/  FSETP.LT.AND P0, PT, |R17|, +INF , P0 ;  /* 0x7f8000001100780b */ /* 0x000fc80000701200 */
[----:B------:R-:W-:-:S09]  /*1630*/  SEL R2, RZ, 0x1, !P0 ;  /* 0x00000001ff027807 */ /* 0x000fd20004000000 */
.L_x_35:
[----:B------:R-:W-:-:S04]  /*1640*/  LEA R16, P0, R9, R10, 0x4 ;  /* 0x0000000a09107211 */ /* 0x000fc800078020ff */
[----:B------:R-:W-:Y:S01]  /*1650*/  LEA.HI.X R17, R9, R11, R8, 0x4, P0 ;  /* 0x0000000b09117211 */ /* 0x000fe200000f2408 */
[----:B-1----:R-:W-:-:S04]  /*1660*/  IMAD.IADD R9, R3, 0x1, R9 ;  /* 0x0000000103097824 */ /* 0x002fc800078e0209 */
[----:B------:R0:W-:Y:S01]  /*1670*/  STG.E.128 desc[UR6][R16.64], R4 ;  /* 0x0000000410007986 */ /* 0x0001e2000c101d06 */
[----:B------:R-:W-:-:S05]  /*1680*/  IMAD.SHL.U32 R21, R9, 0x4, RZ ;  /* 0x0000000409157824 */ /* 0x000fca00078e00ff */
[C---:B------:R-:W-:Y:S02]  /*1690*/  ISETP.GE.AND P0, PT, R21.reuse, UR8, PT ;  /* 0x0000000815007c0c */ /* 0x040fe4000bf06270 */
[----:B------:R-:W-:-:S13]  /*16a0*/  ISETP.LT.AND P2, PT, R21, R0, PT ;  /* 0x000000001500720c */ /* 0x000fda0003f41270 */
[----:B0-----:R-:W-:Y:S05]  /*16b0*/  @!P0 BRA P2, `(.L_x_36) ;  /* 0xfffffff400d48947 */ /* 0x001fea000103ffff */
.L_x_29:
[----:B------:R-:W-:Y:S05]  /*16c0*/  BSYNC B0 ;  /* 0x0000000000007941 */ /* 0x000fea0003800000 */
.L_x_21:
[----:B------:R-:W-:-:S13]  /*16d0*/  LOP3.LUT P0, RZ, R2, 0xff, RZ, 0xc0, !PT ;  /* 0x000000ff02ff7812 */ /* 0x000fda000780c0ff */
[----:B------:R-:W-:Y:S05]  /*16e0*/  @P0 EXIT ;  /* 0x000000000000094d */ /* 0x000fea0003800000 */
[----:B------:R-:W0:Y:S01]  /*16f0*/  LDC.64 R2, c[0x0][0x218] ;  /* 0x00008600ff027b82 */ /* 0x000e220000000a00 */
[----:B------:R-:W-:-:S05]  /*1700*/  IMAD.MOV.U32 R5, RZ, RZ, 0x1 ;  /* 0x00000001ff057424 */ /* 0x000fca00078e00ff */
[----:B0-----:R-:W-:Y:S01]  /*1710*/  STG.E.STRONG.SYS desc[UR6][R2.64], R5 ;  /* 0x0000000502007986 */ /* 0x001fe2000c115906 */
[----:B------:R-:W-:Y:S05]  /*1720*/  EXIT ;  /* 0x000000000000794d */ /* 0x000fea0003800000 */
.L_x_37:
        /* <DEDUP_REMOVED lines=13> */
.L_x_153:


//--------------------- .text._Z25multi_tensor_apply_kernelI18TensorListMetadataILi3EE12AxpbyFunctorIN3c104HalfEfS4_EJffiEEvlPViT_T0_DpT1_ --------------------------
	.section	.text._Z25multi_tensor_apply_kernelI18TensorListMetadataILi3EE12AxpbyFunctorIN3c104HalfEfS4_EJffiEEvlPViT_T0_DpT1_,"ax",@progbits
	.align	128
        .global         _Z25multi_tensor_apply_kernelI18TensorListMetadataILi3EE12AxpbyFunctorIN3c104HalfEfS4_EJffiEEvlPViT_T0_DpT1_
        .type           _Z25multi_tensor_apply_kernelI18TensorListMetadataILi3EE12AxpbyFunctorIN3c104HalfEfS4_EJffiEEvlPViT_T0_DpT1_,@function
        .size           _Z25multi_tensor_apply_kernelI18TensorListMetadataILi3EE12AxpbyFunctorIN3c104HalfEfS4_EJffiEEvlPViT_T0_DpT1_,(.L_x_154 - _Z25multi_tensor_apply_kernelI18TensorListMetadataILi3EE12AxpbyFunctorIN3c104HalfEfS4_EJffiEEvlPViT_T0_DpT1_)
        .other          _Z25multi_tensor_apply_kernelI18TensorListMetadataILi3EE12AxpbyFunctorIN3c104HalfEfS4_EJffiEEvlPViT_T0_DpT1_,@"STO_CUDA_ENTRY STV_DEFAULT"
_Z25multi_tensor_apply_kernelI18TensorListMetadataILi3EE12AxpbyFunctorIN3c104HalfEfS4_EJffiEEvlPViT_T0_DpT1_:
.text._Z25multi_tensor_apply_kernelI18TensorListMetadataILi3EE12AxpbyFunctorIN3c104HalfEfS4_EJffiEEvlPViT_T0_DpT1_:
        /* <DEDUP_REMOVED lines=29> */
.L_x_38:
        /* <DEDUP_REMOVED lines=9> */
.L_x_47:
[----:B------:R-:W1:Y:S01]  /*0260*/  LDC R4, c[0x0][0x210] ;  /* 0x00008400ff047b82 */ /* 0x000e620000000800 */
[----:B0-----:R-:W-:Y:S01]  /*0270*/  VIADD R5, R3, UR4 ;  /* 0x0000000403057c36 */ /* 0x001fe20008000000 */
[----:B------:R-:W-:Y:S02]  /*0280*/  PRMT R24, RZ, 0x7610, R24 ;  /* 0x00007610ff187816 */ /* 0x000fe40000000018 */
[----:B------:R-:W-:Y:S02]  /*0290*/  CS2R R10, SRZ ;  /* 0x00000000000a7805 */ /* 0x000fe4000001ff00 */
[----:B------:R-:W-:Y:S01]  /*02a0*/  PRMT R6, RZ, 0x7610, R6 ;  /* 0x00007610ff067816 */ /* 0x000fe20000000006 */
[----:B------:R-:W-:-:S04]  /*02b0*/  VIADD R7, R5, UR5 ;  /* 0x0000000505077c36 */ /* 0x000fc80008000000 */
        /* <DEDUP_REMOVED lines=9> */
[----:B------:R-:W-:-:S03]  /*0350*/  ISETP.GE.AND P2, PT, R7, R4, PT ;  /* 0x000000040700720c */ /* 0x000fc60003f46270 */
[----:B------:R-:W-:Y:S01]  /*0360*/  @P3 IMAD.WIDE R20, R5, 0x2, R16 ;  /* 0x0000000205143825 */ /* 0x000fe200078e0210 */
[----:B------:R-:W-:-:S03]  /*0370*/  ISETP.LT.AND P2, PT, R7, R0, !P2 ;  /* 0x000000000700720c */ /* 0x000fc60005741270 */
[--C-:B------:R-:W-:Y:S01]  /*0380*/  @P3 IMAD.WIDE R18, R5, 0x4, R14.reuse ;  /* 0x0000000405123825 */ /* 0x100fe200078e020e */
[----:B------:R0:W2:Y:S03]  /*0390*/  @P3 LDG.E.U16 R24, desc[UR6][R20.64] ;  /* 0x0000000614183981 */ /* 0x0000a6000c1e1500 */
[----:B------:R-:W-:Y:S01]  /*03a0*/  @P1 IMAD.WIDE R22, R9, 0x4, R14 ;  /* 0x0000000409161825 */ /* 0x000fe200078e020e */
[----:B------:R-:W3:Y:S04]  /*03b0*/  @P3 LDG.E R11, desc[UR6][R18.64] ;  /* 0x00000006120b3981 */ /* 0x000ee8000c1e1900 */
[----:B------:R1:W5:Y:S01]  /*03c0*/  @P1 LDG.E R10, desc[UR6][R22.64] ;  /* 0x00000006160a1981 */ /* 0x000362000c1e1900 */
        /* <DEDUP_REMOVED lines=8> */
[----:B------:R-:W-:Y:S01]  /*0450*/  CS2R R28, SRZ ;  /* 0x00000000001c7805 */ /* 0x000fe2000001ff00 */
[----:B------:R-:W-:-:S05]  /*0460*/  @P2 IMAD.WIDE R18, R7, 0x4, R14 ;  /* 0x0000000407122825 */ /* 0x000fca00078e020e */
[----:B------:R1:W5:Y:S01]  /*0470*/  @P2 LDG.E R29, desc[UR6][R18.64] ;  /* 0x00000006121d2981 */ /* 0x000362000c1e1900 */
[----:B0-----:R-:W-:Y:S01]  /*0480*/  ISETP.NE.AND P4, PT, R27, -0x1, PT ;  /* 0xffffffff1b00780c */ /* 0x001fe20003f85270 */
[----:B-1----:R-:W-:-:S05]  /*0490*/  @P0 IMAD.WIDE R18, R25, 0x4, R14 ;  /* 0x0000000419120825 */ /* 0x002fca00078e020e */
[----:B------:R3:W5:Y:S01]  /*04a0*/  @P0 LDG.E R28, desc[UR6][R18.64] ;  /* 0x00000006121c0981 */ /* 0x000762000c1e1900 */
[----:B--2---:R-:W-:Y:S02]  /*04b0*/  HADD2.F32 R24, -RZ, R24.H0_H0 ;  /* 0x20000018ff187230 */ /* 0x004fe40000004100 */
[----:B---3--:R-:W-:-:S04]  /*04c0*/  FMUL.FTZ R19, R11, R26 ;  /* 0x0000001a0b137220 */ /* 0x008fc80000410000 */
[----:B------:R-:W-:-:S05]  /*04d0*/  FFMA.FTZ R23, R24, UR8, R19 ;  /* 0x0000000818177c23 */ /* 0x000fca0008010013 */
[----:B------:R-:W-:Y:S01]  /*04e0*/  F2FP.F16.F32.PACK_AB R19, RZ, R23 ;  /* 0x00000017ff13723e */ /* 0x000fe200000000ff */
[----:B------:R-:W-:Y:S06]  /*04f0*/  @!P4 BRA `(.L_x_41) ;  /* 0x000000040000c947 */ /* 0x000fec0003800000 */
[----:B------:R-:W-:-:S13]  /*0500*/  ISETP.NE.AND P4, PT, R27, RZ, PT ;  /* 0x000000ff1b00720c */ /* 0x000fda0003f85270 */
[----:B------:R-:W-:Y:S05]  /*0510*/  @!P4 BRA `(.L_x_42) ;  /* 0x000000000078c947 */ /* 0x000fea0003800000 */
[----:B------:R-:W-:Y:S01]  /*0520*/  ISETP.NE.AND P5, PT, R27, 0x1, PT ;  /* 0x000000011b00780c */ /* 0x000fe20003fa5270 */
[----:B-----5:R-:W-:Y:S02]  /*0530*/  HADD2.F32 R6, -RZ, R6.H0_H0 ;  /* 0x20000006ff067230 */ /* 0x020fe40000004100 */
[-C--:B------:R-:W-:Y:S01]  /*0540*/  FMUL.FTZ R21, R29, R26.reuse ;  /* 0x0000001a1d157220 */ /* 0x080fe20000410000 */
[----:B------:R-:W-:Y:S02]  /*0550*/  HADD2.F32 R8, -RZ, R8.H0_H0 ;  /* 0x20000008ff087230 */ /* 0x000fe40000004100 */
[-C--:B------:R-:W-:Y:S01]  /*0560*/  FMUL.FTZ R23, R10, R26.reuse ;  /* 0x0000001a0a177220 */ /* 0x080fe20000410000 */
[----:B------:R-:W-:Y:S02]  /*0570*/  HADD2.F32 R22, -RZ, R22.H0_H0 ;  /* 0x20000016ff167230 */ /* 0x000fe40000004100 */
[----:B------:R-:W-:Y:S01]  /*0580*/  FMUL.FTZ R27, R28, R26 ;  /* 0x0000001a1c1b7220 */ /* 0x000fe20000410000 */
[----:B------:R-:W-:Y:S01]  /*0590*/  FFMA.FTZ R6, R6, UR8, R21 ;  /* 0x0000000806067c23 */ /* 0x000fe20008010015 */
[----:B------:R-:W-:-:S02]  /*05a0*/  FFMA.FTZ R8, R8, UR8, R23 ;  /* 0x0000000808087c23 */ /* 0x000fc40008010017 */
[----:B------:R-:W-:Y:S01]  /*05b0*/  FFMA.FTZ R22, R22, UR8, R27 ;  /* 0x0000000816167c23 */ /* 0x000fe2000801001b */
[----:B------:R-:W-:Y:S06]  /*05c0*/  @P5 BRA `(.L_x_43) ;  /* 0x00000000000c5947 */ /* 0x000fec0003800000 */
[----:B------:R-:W-:-:S04]  /*05d0*/  LOP3.LUT P4, RZ, R2, 0xff, RZ, 0xc0, !PT ;  /* 0x000000ff02ff7812 */ /* 0x000fc8000788c0ff */
[----:B------:R-:W-:-:S04]  /*05e0*/  FSETP.LT.AND P4, PT, |R11|, +INF , P4 ;  /* 0x7f8000000b00780b */ /* 0x000fc80002781200 */
[----:B------:R-:W-:-:S09]  /*05f0*/  SEL R2, RZ, 0x1, !P4 ;  /* 0x00000001ff027807 */ /* 0x000fd20006000000 */
.L_x_43:
[----:B------:R-:W-:Y:S05]  /*0600*/  @P5 BRA `(.L_x_44) ;  /* 0x00000000000c5947 */ /* 0x000fea0003800000 */
[----:B------:R-:W-:-:S04]  /*0610*/  LOP3.LUT P4, RZ, R2, 0xff, RZ, 0xc0, !PT ;  /* 0x000000ff02ff7812 */ /* 0x000fc8000788c0ff */
[----:B------:R-:W-:-:S04]  /*0620*/  FSETP.LT.AND P4, PT, |R29|, +INF , P4 ;  /* 0x7f8000001d00780b */ /* 0x000fc80002781200 */
[----:B------:R-:W-:-:S09]  /*0630*/  SEL R2, RZ, 0x1, !P4 ;  /* 0x00000001ff027807 */ /* 0x000fd20006000000 */
.L_x_44:
[----:B------:R-:W-:Y:S05]  /*0640*/  @P5 BRA `(.L_x_45) ;  /* 0x00000000000c5947 */ /* 0x000fea0003800000 */
[----:B------:R-:W-:-:S04]  /*0650*/  LOP3.LUT P4, RZ, R2, 0xff, RZ, 0xc0, !PT ;  /* 0x000000ff02ff7812 */ /* 0x000fc8000788c0ff */
[----:B------:R-:W-:-:S04]  /*0660*/  FSETP.LT.AND P4, PT, |R10|, +INF , P4 ;  /* 0x7f8000000a00780b */ /* 0x000fc80002781200 */
[----:B------:R-:W-:-:S09]  /*0670*/  SEL R2, RZ, 0x1, !P4 ;  /* 0x00000001ff027807 */ /* 0x000fd20006000000 */
.L_x_45:
        /* <DEDUP_REMOVED lines=8> */
.L_x_42:
[----:B------:R-:W-:Y:S01]  /*0700*/  LOP3.LUT P4, RZ, R2, 0xff, RZ, 0xc0, !PT ;  /* 0x000000ff02ff7812 */ /* 0x000fe2000788c0ff */
[----:B-----5:R-:W-:Y:S02]  /*0710*/  HADD2.F32 R6, -RZ, R6.H0_H0 ;  /* 0x20000006ff067230 */ /* 0x020fe40000004100 */
[----:B------:R-:W-:Y:S01]  /*0720*/  FMUL.FTZ R21, R28, R26 ;  /* 0x0000001a1c157220 */ /* 0x000fe20000410000 */
[----:B------:R-:W-:Y:S01]  /*0730*/  HADD2.F32 R8, -RZ, R8.H0_H0 ;  /* 0x20000008ff087230 */ /* 0x000fe20000004100 */
[----:B------:R-:W-:Y:S01]  /*0740*/  FSETP.LT.AND P4, PT, |R24|, +INF , P4 ;  /* 0x7f8000001800780b */ /* 0x000fe20002781200 */
[----:B------:R-:W-:-:S03]  /*0750*/  HADD2.F32 R22, -RZ, R22.H0_H0 ;  /* 0x20000016ff167230 */ /* 0x000fc60000004100 */
[C---:B------:R-:W-:Y:S02]  /*0760*/  ISETP.NE.OR P5, PT, R27.reuse, 0x1, !P4 ;  /* 0x000000011b00780c */ /* 0x040fe400067a5670 */
[----:B------:R-:W-:-:S11]  /*0770*/  ISETP.NE.AND P4, PT, R27, 0x1, P4 ;  /* 0x000000011b00780c */ /* 0x000fd60002785270 */
[----:B------:R-:W-:Y:S01]  /*0780*/  @!P5 FSETP.LT.FTZ.AND P4, PT, |R11|, +INF , PT ;  /* 0x7f8000000b00d80b */ /* 0x000fe20003f91200 */
[----:B------:R-:W-:-:S03]  /*0790*/  FMUL.FTZ R11, R10, R26 ;  /* 0x0000001a0a0b7220 */ /* 0x000fc60000410000 */
[----:B------:R-:W-:-:S04]  /*07a0*/  FSETP.LT.AND P4, PT, |R6|, +INF , P4 ;  /* 0x7f8000000600780b */ /* 0x000fc80002781200 */
[C---:B------:R-:W-:Y:S02]  /*07b0*/  ISETP.NE.OR P5, PT, R27.reuse, 0x1, !P4 ;  /* 0x000000011b00780c */ /* 0x040fe400067a5670 */
[----:B------:R-:W-:-:S11]  /*07c0*/  ISETP.NE.AND P4, PT, R27, 0x1, P4 ;  /* 0x000000011b00780c */ /* 0x000fd60002785270 */
[C---:B------:R-:W-:Y:S01]  /*07d0*/  @!P5 FSETP.LT.FTZ.AND P4, PT, |R29|.reuse, +INF , PT ;  /* 0x7f8000001d00d80b */ /* 0x040fe20003f91200 */
[----:B------:R-:W-:Y:S01]  /*07e0*/  FMUL.FTZ R29, R29, R26 ;  /* 0x0000001a1d1d7220 */ /* 0x000fe20000410000 */
[C---:B------:R-:W-:Y:S02]  /*07f0*/  ISETP.NE.AND P5, PT, R27.reuse, 0x1, PT ;  /* 0x000000011b00780c */ /* 0x040fe40003fa5270 */
[----:B------:R-:W-:Y:S01]  /*0800*/  FSETP.LT.AND P4, PT, |R8|, +INF , P4 ;  /* 0x7f8000000800780b */ /* 0x000fe20002781200 */
[----:B------:R-:W-:Y:S01]  /*0810*/  FFMA.FTZ R6, R6, UR8, R29 ;  /* 0x0000000806067c23 */ /* 0x000fe2000801001d */
[----:B------:R-:W-:Y:S02]  /*0820*/  FFMA.FTZ R8, R8, UR8, R11 ;  /* 0x0000000808087c23 */ /* 0x000fe4000801000b */
[C---:B------:R-:W-:Y:S02]  /*0830*/  ISETP.NE.OR P6, PT, R27.reuse, 0x1, !P4 ;  /* 0x000000011b00780c */ /* 0x040fe400067c5670 */
[----:B------:R-:W-:-:S02]  /*0840*/  ISETP.NE.AND P4, PT, R27, 0x1, P4 ;  /* 0x000000011b00780c */ /* 0x000fc40002785270 */
[----:B------:R-:W-:Y:S02]  /*0850*/  F2FP.F16.F32.PACK_AB R6, RZ, R6 ;  /* 0x00000006ff06723e */ /* 0x000fe400000000ff */
[----:B------:R-:W-:-:S07]  /*0860*/  F2FP.F16.F32.PACK_AB R8, RZ, R8 ;  /* 0x00000008ff08723e */ /* 0x000fce00000000ff */
[----:B------:R-:W-:-:S04]  /*0870*/  @!P6 FSETP.LT.FTZ.AND P4, PT, |R10|, +INF , PT ;  /* 0x7f8000000a00e80b */ /* 0x000fc80003f91200 */
[C---:B------:R-:W-:Y:S01]  /*0880*/  FSETP.LT.AND P4, PT, |R22|.reuse, +INF , P4 ;  /* 0x7f8000001600780b */ /* 0x040fe20002781200 */
[----:B------:R-:W-:-:S03]  /*0890*/  FFMA.FTZ R22, R22, UR8, R21 ;  /* 0x0000000816167c23 */ /* 0x000fc60008010015 */
[----:B------:R-:W-:Y:S02]  /*08a0*/  SEL R2, RZ, 0x1, !P4 ;  /* 0x00000001ff027807 */ /* 0x000fe40006000000 */
[----:B------:R-:W-:Y:S01]  /*08b0*/  F2FP.F16.F32.PACK_AB R22, RZ, R22 ;  /* 0x00000016ff16723e */ /* 0x000fe200000000ff */
[----:B------:R-:W-:Y:S06]  /*08c0*/  @P5 BRA `(.L_x_46) ;  /* 0x0000000000d85947 */ /* 0x000fec0003800000 */
[----:B------:R-:W-:-:S04]  /*08d0*/  FSETP.LT.AND P4, PT, |R28|, +INF , P4 ;  /* 0x7f8000001c00780b */ /* 0x000fc80002781200 */
[----:B------:R-:W-:Y:S01]  /*08e0*/  SEL R2, RZ, 0x1, !P4 ;  /* 0x00000001ff027807 */ /* 0x000fe20006000000 */
[----:B------:R-:W-:Y:S08]  /*08f0*/  BRA `(.L_x_46) ;  /* 0x0000000000cc7947 */ /* 0x000ff00003800000 */
.L_x_41:
[----:B------:R-:W-:Y:S01]  /*0900*/  FSETP.GEU.FTZ.AND P5, PT, |R24|, +INF , PT ;  /* 0x7f8000001800780b */ /* 0x000fe20003fbe200 */
[----:B-----5:R-:W-:Y:S01]  /*0910*/  HADD2.F32 R6, -RZ, R6.H0_H0 ;  /* 0x20000006ff067230 */ /* 0x020fe20000004100 */
[----:B------:R-:W-:Y:S01]  /*0920*/  LOP3.LUT P4, RZ, R2, 0xff, RZ, 0xc0, !PT ;  /* 0x000000ff02ff7812 */ /* 0x000fe2000788c0ff */
[----:B------:R-:W-:Y:S02]  /*0930*/  HADD2.F32 R8, -RZ, R8.H0_H0 ;  /* 0x20000008ff087230 */ /* 0x000fe40000004100 */
[----:B------:R-:W-:Y:S01]  /*0940*/  FMUL.FTZ R21, R28, R26 ;  /* 0x0000001a1c157220 */ /* 0x000fe20000410000 */
[----:B------:R-:W-:Y:S01]  /*0950*/  HADD2.F32 R22, -RZ, R22.H0_H0 ;  /* 0x20000016ff167230 */ /* 0x000fe20000004100 */
        /* <DEDUP_REMOVED lines=34> */
[----:B------:R-:W-:-:S04]  /*0b80*/  @!P6 FSETP.LT.FTZ.AND P4, PT, |R10|, +INF , PT ;  /* 0x7f8000000a00e80b */ /* 0x000fc80003f91200 */
        /* <DEDUP_REMOVED lines=10> */
.L_x_46:
        /* <DEDUP_REMOVED lines=16> */
.L_x_39:
        /* <DEDUP_REMOVED lines=15> */
.L_x_55:
[----:B------:R-:W-:-:S04]  /*0e20*/  IMAD.WIDE R20, R9, 0x8, R16 ;  /* 0x0000000809147825 */ /* 0x000fc800078e0210 */
[----:B------:R-:W-:Y:S01]  /*0e30*/  IMAD.WIDE R4, R9, 0x10, R14 ;  /* 0x0000001009047825 */ /* 0x000fe200078e020e */
[----:B------:R-:W3:Y:S05]  /*0e40*/  LDG.E.64 R10, desc[UR6][R20.64] ;  /* 0x00000006140a7981 */ /* 0x000eea000c1e1b00 */
[----:B------:R-:W4:Y:S01]  /*0e50*/  LDG.E.128 R4, desc[UR6][R4.64] ;  /* 0x0000000604047981 */ /* 0x000f22000c1e1d00 */
[----:B---3--:R-:W-:Y:S01]  /*0e60*/  HADD2.F32 R22, -RZ, R10.H0_H0 ;  /* 0x2000000aff167230 */ /* 0x008fe20000004100 */
[--C-:B------:R-:W-:Y:S02]  /*0e70*/  SHF.R.U64 R18, R10, 0x10, R11.reuse ;  /* 0x000000100a127819 */ /* 0x100fe4000000120b */
[----:B------:R-:W-:Y:S01]  /*0e80*/  SHF.R.U32.HI R10, RZ, 0x10, R11 ;  /* 0x00000010ff0a7819 */ /* 0x000fe2000001160b */
[----:B----4-:R-:W-:-:S03]  /*0e90*/  FMUL.FTZ R23, R4, UR4 ;  /* 0x0000000404177c20 */ /* 0x010fc60008410000 */
[----:B------:R-:W-:Y:S01]  /*0ea0*/  PRMT R18, R10, 0x5410, R18 ;  /* 0x000054100a127816 */ /* 0x000fe20000000012 */
[----:B------:R-:W-:Y:S01]  /*0eb0*/  FFMA.FTZ R8, R22, UR5, R23 ;  /* 0x0000000516087c23 */ /* 0x000fe20008010017 */
[----:B------:R-:W-:-:S05]  /*0ec0*/  SHF.R.S32.HI R10, RZ, 0x1f, R9 ;  /* 0x0000001fff0a7819 */ /* 0x000fca0000011409 */
[----:B------:R-:W0:Y:S01]  /*0ed0*/  F2F.F16.F32 R8, R8 ;  /* 0x0000000800087304 */ /* 0x000e220000200800 */
[----:B------:R-:W-:Y:S05]  /*0ee0*/  @!P1 BRA `(.L_x_49) ;  /* 0x0000000400149947 */ /* 0x000fea0003800000 */
[----:B--2---:R-:W-:-:S13]  /*0ef0*/  ISETP.NE.AND P0, PT, R19, RZ, PT ;  /* 0x000000ff1300720c */ /* 0x004fda0003f05270 */
[----:B------:R-:W-:Y:S05]  /*0f00*/  @!P0 BRA `(.L_x_50) ;  /* 0x0000000000808947 */ /* 0x000fea0003800000 */
[--C-:B------:R-:W-:Y:S01]  /*0f10*/  HADD2.F32 R20, -RZ, R18.reuse.H1_H1 ;  /* 0x30000012ff147230 */ /* 0x100fe20000004100 */
[----:B------:R-:W-:Y:S01]  /*0f20*/  ISETP.NE.AND P2, PT, R19, 0x1, PT ;  /* 0x000000011300780c */ /* 0x000fe20003f45270 */
[----:B------:R-:W-:Y:S01]  /*0f30*/  FMUL.FTZ R21, R5, UR4 ;  /* 0x0000000405157c20 */ /* 0x000fe20008410000 */
[----:B------:R-:W-:Y:S02]  /*0f40*/  HADD2.F32 R11, -RZ, R11.H0_H0 ;  /* 0x2000000bff0b7230 */ /* 0x000fe40000004100 */
[----:B------:R-:W-:Y:S01]  /*0f50*/  FMUL.FTZ R22, R6, UR4 ;  /* 0x0000000406167c20 */ /* 0x000fe20008410000 */
[----:B------:R-:W-:Y:S02]  /*0f60*/  HADD2.F32 R18, -RZ, R18.H0_H0 ;  /* 0x20000012ff127230 */ /* 0x000fe40000004100 */
[----:B------:R-:W-:Y:S01]  /*0f70*/  FFMA.FTZ R20, R20, UR5, R21 ;  /* 0x0000000514147c23 */ /* 0x000fe20008010015 */
[----:B------:R-:W-:Y:S01]  /*0f80*/  FMUL.FTZ R21, R7, UR4 ;  /* 0x0000000407157c20 */ /* 0x000fe20008410000 */
[----:B------:R-:W-:-:S03]  /*0f90*/  FFMA.FTZ R22, R11, UR5, R22 ;  /* 0x000000050b167c23 */ /* 0x000fc60008010016 */
[----:B------:R-:W-:Y:S01]  /*0fa0*/  FFMA.FTZ R18, R18, UR5, R21 ;  /* 0x0000000512127c23 */ /* 0x000fe20008010015 */
[----:B------:R-:W-:Y:S02]  /*0fb0*/  F2FP.F16.F32.PACK_AB R20, RZ, R20 ;  /* 0x00000014ff14723e */ /* 0x000fe400000000ff */
[----:B------:R-:W-:Y:S02]  /*0fc0*/  F2FP.F16.F32.PACK_AB R22, RZ, R22 ;  /* 0x00000016ff16723e */ /* 0x000fe400000000ff */
[----:B------:R-:W-:Y:S02]  /*0fd0*/  PRMT R11, R20, 0x7610, R11 ;  /* 0x00007610140b7816 */ /* 0x000fe4000000000b */
[----:B------:R-:W-:Y:S01]  /*0fe0*/  F2FP.F16.F32.PACK_AB R18, RZ, R18 ;  /* 0x00000012ff12723e */ /* 0x000fe200000000ff */
[----:B------:R-:W-:Y:S06]  /*0ff0*/  @P2 BRA `(.L_x_51) ;  /* 0x00000000000c2947 */ /* 0x000fec0003800000 */
[----:B------:R-:W-:-:S04]  /*1000*/  LOP3.LUT P0, RZ, R2, 0xff, RZ, 0xc0, !PT ;  /* 0x000000ff02ff7812 */ /* 0x000fc8000780c0ff */
[----:B------:R-:W-:-:S04]  /*1010*/  FSETP.LT.AND P0, PT, |R4|, +INF , P0 ;  /* 0x7f8000000400780b */ /* 0x000fc80000701200 */
[----:B------:R-:W-:-:S09]  /*1020*/  SEL R2, RZ, 0x1, !P0 ;  /* 0x00000001ff027807 */ /* 0x000fd20004000000 */
.L_x_51:
[----:B------:R-:W-:Y:S05]  /*1030*/  @P2 BRA `(.L_x_52) ;  /* 0x00000000000c2947 */ /* 0x000fea0003800000 */
[----:B------:R-:W-:-:S04]  /*1040*/  LOP3.LUT P0, RZ, R2, 0xff, RZ, 0xc0, !PT ;  /* 0x000000ff02ff7812 */ /* 0x000fc8000780c0ff */
[----:B------:R-:W-:-:S04]  /*1050*/  FSETP.LT.AND P0, PT, |R5|, +INF , P0 ;  /* 0x7f8000000500780b */ /* 0x000fc80000701200 */
[----:B------:R-:W-:-:S09]  /*1060*/  SEL R2, RZ, 0x1, !P0 ;  /* 0x00000001ff027807 */ /* 0x000fd20004000000 */
.L_x_52:
[----:B------:R-:W-:Y:S05]  /*1070*/  @P2 BRA `(.L_x_53) ;  /* 0x00000000000c2947 */ /* 0x000fea0003800000 */
[----:B------:R-:W-:-:S04]  /*1080*/  LOP3.LUT P0, RZ, R2, 0xff, RZ, 0xc0, !PT ;  /* 0x000000ff02ff7812 */ /* 0x000fc8000780c0ff */
[----:B------:R-:W-:-:S04]  /*1090*/  FSETP.LT.AND P0, PT, |R6|, +INF , P0 ;  /* 0x7f8000000600780b */ /* 0x000fc80000701200 */
[----:B------:R-:W-:-:S09]  /*10a0*/  SEL R2, RZ, 0x1, !P0 ;  /* 0x00000001ff027807 */ /* 0x000fd20004000000 */
.L_x_53:
[----:B------:R-:W-:Y:S01]  /*10b0*/  PRMT R5, R22, 0x7610, R5 ;  /* 0x0000761016057816 */ /* 0x000fe20000000005 */
[----:B------:R-:W-:Y:S06]  /*10c0*/  @P2 BRA `(.L_x_54) ;  /* 0x0000000400742947 */ /* 0x000fec0003800000 */
[----:B------:R-:W-:-:S04]  /*10d0*/  LOP3.LUT P0, RZ, R2, 0xff, RZ, 0xc0, !PT ;  /* 0x000000ff02ff7812 */ /* 0x000fc8000780c0ff */
[----:B------:R-:W-:-:S04]  /*10e0*/  FSETP.LT.AND P0, PT, |R7|, +INF , P0 ;  /* 0x7f8000000700780b */ /* 0x000fc80000701200 */
[----:B------:R-:W-:Y:S01]  /*10f0*/  SEL R2, RZ, 0x1, !P0 ;  /* 0x00000001ff027807 */ /* 0x000fe20004000000 */
[----:B------:R-:W-:Y:S08]  /*1100*/  BRA `(.L_x_54) ;  /* 0x0000000400647947 */ /* 0x000ff00003800000 */
.L_x_50:
[----:B------:R-:W-:Y:S01]  /*1110*/  LOP3.LUT P0, RZ, R2, 0xff, RZ, 0xc0, !PT ;  /* 0x000000ff02ff7812 */ /* 0x000fe2000780c0ff */
[--C-:B------:R-:W-:Y:S02]  /*1120*/  HADD2.F32 R2, -RZ, R18.reuse.H1_H1 ;  /* 0x30000012ff027230 */ /* 0x100fe40000004100 */
[----:B------:R-:W-:Y:S01]  /*1130*/  FMUL.FTZ R21, R7, UR4 ;  /* 0x0000000407157c20 */ /* 0x000fe20008410000 */
[----:B------:R-:W-:Y:S01]  /*1140*/  HADD2.F32 R11, -RZ, R11.H0_H0 ;  /* 0x2000000bff0b7230 */ /* 0x000fe20000004100 */
[----:B------:R-:W-:Y:S01]  /*1150*/  FSETP.LT.AND P0, PT, |R22|, +INF , P0 ;  /* 0x7f8000001600780b */ /* 0x000fe20000701200 */
[----:B------:R-:W-:-:S03]  /*1160*/  HADD2.F32 R18, -RZ, R18.H0_H0 ;  /* 0x20000012ff127230 */ /* 0x000fc60000004100 */
[C---:B------:R-:W-:Y:S02]  /*1170*/  ISETP.NE.OR P2, PT, R19.reuse, 0x1, !P0 ;  /* 0x000000011300780c */ /* 0x040fe40004745670 */
[----:B------:R-:W-:Y:S01]  /*1180*/  ISETP.NE.AND P0, PT, R19, 0x1, P0 ;  /* 0x000000011300780c */ /* 0x000fe20000705270 */
[----:B------:R-:W-:-:S05]  /*1190*/  FFMA.FTZ R21, R18, UR5, R21 ;  /* 0x0000000512157c23 */ /* 0x000fca0008010015 */
[----:B------:R-:W-:-:S05]  /*11a0*/  F2FP.F16.F32.PACK_AB R21, RZ, R21 ;  /* 0x00000015ff15723e */ /* 0x000fca00000000ff */
[----:B------:R-:W-:-:S04]  /*11b0*/  @!P2 FSETP.LT.FTZ.AND P0, PT, |R4|, +INF , PT ;  /* 0x7f8000000400a80b */ /* 0x000fc80003f11200 */
[----:B------:R-:W-:-:S04]  /*11c0*/  FSETP.LT.AND P0, PT, |R2|, +INF , P0 ;  /* 0x7f8000000200780b */ /* 0x000fc80000701200 */
[C---:B------:R-:W-:Y:S02]  /*11d0*/  ISETP.NE.OR P2, PT, R19.reuse, 0x1, !P0 ;  /* 0x000000011300780c */ /* 0x040fe40004745670 */
[----:B------:R-:W-:-:S11]  /*11e0*/  ISETP.NE.AND P0, PT, R19, 0x1, P0 ;  /* 0x000000011300780c */ /* 0x000fd60000705270 */
[C---:B------:R-:W-:Y:S01]  /*11f0*/  @!P2 FSETP.LT.FTZ.AND P0, PT, |R5|.reuse, +INF , PT ;  /* 0x7f8000000500a80b */ /* 0x040fe20003f11200 */
[----:B------:R-:W-:-:S03]  /*1200*/  FMUL.FTZ R5, R5, UR4 ;  /* 0x0000000405057c20 */ /* 0x000fc60008410000 */
[----:B------:R-:W-:Y:S01]  /*1210*/  FSETP.LT.AND P0, PT, |R11|, +INF , P0 ;  /* 0x7f8000000b00780b */ /* 0x000fe20000701200 */
[----:B------:R-:W-:Y:S01]  /*1220*/  FFMA.FTZ R5, R2, UR5, R5 ;  /* 0x0000000502057c23 */ /* 0x000fe20008010005 */
[----:B------:R-:W-:Y:S02]  /*1230*/  FMUL.FTZ R2, R6, UR4 ;  /* 0x0000000406027c20 */ /* 0x000fe40008410000 */
[C---:B------:R-:W-:Y:S02]  /*1240*/  ISETP.NE.OR P2, PT, R19.reuse, 0x1, !P0 ;  /* 0x000000011300780c */ /* 0x040fe40004745670 */
[----:B------:R-:W-:Y:S01]  /*1250*/  ISETP.NE.AND P0, PT, R19, 0x1, P0 ;  /* 0x000000011300780c */ /* 0x000fe20000705270 */
[----:B------:R-:W-:Y:S01]  /*1260*/  FFMA.FTZ R2, R11, UR5, R2 ;  /* 0x000000050b027c23 */ /* 0x000fe20008010002 */
[----:B------:R-:W-:-:S04]  /*1270*/  F2FP.F16.F32.PACK_AB R5, RZ, R5 ;  /* 0x00000005ff05723e */ /* 0x000fc800000000ff */
[----:B------:R-:W-:Y:S02]  /*1280*/  F2FP.F16.F32.PACK_AB R4, RZ, R2 ;  /* 0x00000002ff04723e */ /* 0x000fe400000000ff */
[----:B------:R-:W-:Y:S02]  /*1290*/  PRMT R11, R5, 0x7610, R11 ;  /* 0x00007610050b7816 */ /* 0x000fe4000000000b */
[----:B------:R-:W-:Y:S02]  /*12a0*/  PRMT R5, R4, 0x7610, R5 ;  /* 0x0000761004057816 */ /* 0x000fe40000000005 */
[----:B------:R-:W-:Y:S02]  /*12b0*/  @!P2 FSETP.LT.FTZ.AND P0, PT, |R6|, +INF , PT ;  /* 0x7f8000000600a80b */ /* 0x000fe40003f11200 */
[----:B------:R-:W-:Y:S02]  /*12c0*/  ISETP.NE.AND P2, PT, R19, 0x1, PT ;  /* 0x000000011300780c */ /* 0x000fe40003f45270 */
[----:B------:R-:W-:-:S02]  /*12d0*/  FSETP.LT.AND P0, PT, |R18|, +INF , P0 ;  /* 0x7f8000001200780b */ /* 0x000fc40000701200 */
[----:B------:R-:W-:Y:S02]  /*12e0*/  PRMT R18, R21, 0x7610, R18 ;  /* 0x0000761015127816 */ /* 0x000fe40000000012 */
[----:B------:R-:W-:-:S07]  /*12f0*/  SEL R2, RZ, 0x1, !P0 ;  /* 0x00000001ff027807 */ /* 0x000fce0004000000 */
[----:B------:R-:W-:Y:S05]  /*1300*/  @P2 BRA `(.L_x_54) ;  /* 0x0000000000e42947 */ /* 0x000fea0003800000 */
[----:B------:R-:W-:-:S04]  /*1310*/  FSETP.LT.AND P0, PT, |R7|, +INF , P0 ;  /* 0x7f8000000700780b */ /* 0x000fc80000701200 */
[----:B------:R-:W-:Y:S01]  /*1320*/  SEL R2, RZ, 0x1, !P0 ;  /* 0x00000001ff027807 */ /* 0x000fe20004000000 */
[----:B------:R-:W-:Y:S08]  /*1330*/  BRA `(.L_x_54) ;  /* 0x0000000000d87947 */ /* 0x000ff00003800000 */
.L_x_49:
[----:B------:R-:W-:Y:S01]  /*1340*/  FSETP.GEU.FTZ.AND P3, PT, |R22|, +INF , PT ;  /* 0x7f8000001600780b */ /* 0x000fe20003f7e200 */
[----:B------:R-:W-:Y:S01]  /*1350*/  HADD2.F32 R11, -RZ, R11.H0_H0 ;  /* 0x2000000bff0b7230 */ /* 0x000fe20000004100 */
[----:B------:R-:W-:Y:S01]  /*1360*/  LOP3.LUT P0, RZ, R2, 0xff, RZ, 0xc0, !PT ;  /* 0x000000ff02ff7812 */ /* 0x000fe2000780c0ff */
[--C-:B------:R-:W-:Y:S02]  /*1370*/  HADD2.F32 R2, -RZ, R18.reuse.H1_H1 ;  /* 0x30000012ff027230 */ /* 0x100fe40000004100 */
[----:B------:R-:W-:Y:S01]  /*1380*/  FMUL.FTZ R21, R7, UR4 ;  /* 0x0000000407157c20 */ /* 0x000fe20008410000 */
[----:B------:R-:W-:Y:S01]  /*1390*/  HADD2.F32 R18, -RZ, R18.H0_H0 ;  /* 0x20000012ff127230 */ /* 0x000fe20000004100 */
[----:B------:R-:W-:-:S04]  /*13a0*/  PLOP3.LUT P0, PT, P0, P3, PT, 0x8a, 0x0 ;  /* 0x000000000000781c */ /* 0x000fc80000707172 */
[----:B------:R-:W-:Y:S01]  /*13b0*/  FSETP.LT.AND P0, PT, |R4|, +INF , !P0 ;  /* 0x7f8000000400780b */ /* 0x000fe20004701200 */
[----:B------:R-:W-:-:S03]  /*13c0*/  FFMA.FTZ R21, R18, UR5, R21 ;  /* 0x0000000512157c23 */ /* 0x000fc60008010015 */
[C---:B--2---:R-:W-:Y:S02]  /*13d0*/  ISETP.NE.OR P2, PT, R19.reuse, RZ, !P0 ;  /* 0x000000ff1300720c */ /* 0x044fe40004745670 */
[----:B------:R-:W-:Y:S02]  /*13e0*/  ISETP.NE.AND P0, PT, R19, RZ, P0 ;  /* 0x000000ff1300720c */ /* 0x000fe40000705270 */
[----:B------:R-:W-:-:S09]  /*13f0*/  F2FP.F16.F32.PACK_AB R21, RZ, R21 ;  /* 0x00000015ff15723e */ /* 0x000fd200000000ff */
        /* <DEDUP_REMOVED lines=23> */
[----:B------:R-:W-:Y:S02]  /*1570*/  ISETP.NE.AND P0, PT, R19, RZ, P0 ;  /* 0x000000ff1300720c */ /* 0x000fe40000705270 */
[----:B------:R-:W-:Y:S02]  /*1580*/  PRMT R11, R5, 0x7610, R11 ;  /* 0x00007610050b7816 */ /* 0x000fe4000000000b */
[----:B------:R-:W-:-:S07]  /*1590*/  PRMT R5, R4, 0x7610, R5 ;  /* 0x0000761004057816 */ /* 0x000fce0000000005 */
[----:B------:R-:W-:Y:S02]  /*15a0*/  @!P3 PLOP3.LUT P0, PT, P2, PT, PT, 0x8, 0x0 ;  /* 0x000000000000b81c */ /* 0x000fe4000170e170 */
[----:B------:R-:W-:Y:S02]  /*15b0*/  FSETP.GEU.FTZ.AND P2, PT, |R18|, +INF , PT ;  /* 0x7f8000001200780b */ /* 0x000fe40003f5e200 */
[C---:B------:R-:W-:Y:S02]  /*15c0*/  ISETP.NE.OR P3, PT, R19.reuse, 0x1, !P0 ;  /* 0x000000011300780c */ /* 0x040fe40004765670 */
[----:B------:R-:W-:Y:S02]  /*15d0*/  ISETP.NE.AND P0, PT, R19, 0x1, P0 ;  /* 0x000000011300780c */ /* 0x000fe40000705270 */
[----:B------:R-:W-:-:S09]  /*15e0*/  PRMT R18, R21, 0x7610, R18 ;  /* 0x0000761015127816 */ /* 0x000fd20000000012 */
        /* <DEDUP_REMOVED lines=11> */
.L_x_54:
[----:B------:R-:W-:Y:S02]  /*16a0*/  LOP3.LUT R6, R11, 0xffff, RZ, 0xc0, !PT ;  /* 0x0000ffff0b067812 */ /* 0x000fe400078ec0ff */
[----:B------:R-:W-:Y:S02]  /*16b0*/  LEA R4, P0, R9, R12, 0x3 ;  /* 0x0000000c09047211 */ /* 0x000fe400078018ff */
[----:B------:R-:W-:Y:S01]  /*16c0*/  PRMT R11, R5, 0x5410, R18 ;  /* 0x00005410050b7816 */ /* 0x000fe20000000012 */
[----:B------:R-:W-:Y:S01]  /*16d0*/  IMAD.WIDE.U32 R6, R6, 0x10000, RZ ;  /* 0x0001000006067825 */ /* 0x000fe200078e00ff */
[----:B------:R-:W-:-:S03]  /*16e0*/  LEA.HI.X R5, R9, R13, R10, 0x3, P0 ;  /* 0x0000000d09057211 */ /* 0x000fc600000f1c0a */
[----:B-1----:R-:W-:Y:S01]  /*16f0*/  IMAD.IADD R9, R3, 0x1, R9 ;  /* 0x0000000103097824 */ /* 0x002fe200078e0209 */
[----:B------:R-:W-:Y:S02]  /*1700*/  LOP3.LUT R7, R11, R7, RZ, 0xfc, !PT ;  /* 0x000000070b077212 */ /* 0x000fe400078efcff */
[----:B0-----:R-:W-:Y:S01]  /*1710*/  LOP3.LUT R6, R6, R8, RZ, 0xfc, !PT ;  /* 0x0000000806067212 */ /* 0x001fe200078efcff */
[----:B------:R-:W-:-:S04]  /*1720*/  IMAD.SHL.U32 R11, R9, 0x4, RZ ;  /* 0x00000004090b7824 */ /* 0x000fc800078e00ff */
[----:B------:R0:W-:Y:S01]  /*1730*/  STG.E.64 desc[UR6][R4.64], R6 ;  /* 0x0000000604007986 */ /* 0x0001e2000c101b06 */
[C---:B------:R-:W-:Y:S02]  /*1740*/  ISETP.GE.AND P0, PT, R11.reuse, UR8, PT ;  /* 0x000000080b007c0c */ /* 0x040fe4000bf06270 */
[----:B------:R-:W-:-:S13]  /*1750*/  ISETP.LT.AND P2, PT, R11, R0, PT ;  /* 0x000000000b00720c */ /* 0x000fda0003f41270 */
[----:B0-----:R-:W-:Y:S05]  /*1760*/  @!P0 BRA P2, `(.L_x_55) ;  /* 0xfffffff400ac8947 */ /* 0x001fea000103ffff */
.L_x_48:
[----:B------:R-:W-:Y:S05]  /*1770*/  BSYNC B0 ;  /* 0x0000000000007941 */ /* 0x000fea0003800000 */
.L_x_40:
[----:B------:R-:W-:-:S13]  /*1780*/  LOP3.LUT P0, RZ, R2, 0xff, RZ, 0xc0, !PT ;  /* 0x000000ff02ff7812 */ /* 0x000fda000780c0ff */
[----:B------:R-:W-:Y:S05]  /*1790*/  @P0 EXIT ;  /* 0x000000000000094d */ /* 0x000fea0003800000 */
[----:B------:R-:W0:Y:S01]  /*17a0*/  LDC.64 R2, c[0x0][0x218] ;  /* 0x00008600ff027b82 */ /* 0x000e220000000a00 */
[----:B------:R-:W-:-:S05]  /*17b0*/  IMAD.MOV.U32 R5, RZ, RZ, 0x1 ;  /* 0x00000001ff057424 */ /* 0x000fca00078e00ff */
[----:B0-----:R-:W-:Y:S01]  /*17c0*/  STG.E.STRONG.SYS desc[UR6][R2.64], R5 ;  /* 0x0000000502007986 */ /* 0x001fe2000c115906 */
[----:B------:R-:W-:Y:S05]  /*17d0*/  EXIT ;  /* 0x000000000000794d */ /* 0x000fea0003800000 */
.L_x_56:
        /* <DEDUP_REMOVED lines=10> */
.L_x_154:


//--------------------- .text._Z25multi_tensor_apply_kernelI18TensorListMetadataILi3EE12AxpbyFunctorIN3c104HalfEffEJffiEEvlPViT_T0_DpT1_ --------------------------
	.section	.text._Z25multi_tensor_apply_kernelI18TensorListMetadataILi3EE12AxpbyFunctorIN3c104HalfEffEJffiEEvlPViT_T0_DpT1_,"ax",@progbits
	.align	128
        .global         _Z25multi_tensor_apply_kernelI18TensorListMetadataILi3EE12AxpbyFunctorIN3c104HalfEffEJffiEEvlPViT_T0_DpT1_
        .type           _Z25multi_tensor_apply_kernelI18TensorListMetadataILi3EE12AxpbyFunctorIN3c104HalfEffEJffiEEvlPViT_T0_DpT1_,@function
        .size           _Z25multi_tensor_apply_kernelI18TensorListMetadataILi3EE12AxpbyFunctorIN3c104HalfEffEJffiEEvlPViT_T0_DpT1_,(.L_x_155 - _Z25multi_tensor_apply_kernelI18TensorListMetadataILi3EE12AxpbyFunctorIN3c104HalfEffEJffiEEvlPViT_T0_DpT1_)
        .other          _Z25multi_tensor_apply_kernelI18TensorListMetadataILi3EE12AxpbyFunctorIN3c104HalfEffEJffiEEvlPViT_T0_DpT1_,@"STO_CUDA_ENTRY STV_DEFAULT"
_Z25multi_tensor_apply_kernelI18TensorListMetadataILi3EE12AxpbyFunctorIN3c104HalfEffEJffiEEvlPViT_T0_DpT1_:
.text._Z25multi_tensor_apply_kernelI18TensorListMetadataILi3EE12AxpbyFunctorIN3c104HalfEffEJffiEEvlPViT_T0_DpT1_:
        /* <DEDUP_REMOVED lines=29> */
.L_x_57:
        /* <DEDUP_REMOVED lines=9> */
.L_x_66:
        /* <DEDUP_REMOVED lines=20> */
[----:B------:R0:W2:Y:S04]  /*03a0*/  @P3 LDG.E.U16 R24, desc[UR6][R20.64] ;  /* 0x0000000614183981 */ /* 0x0000a8000c1e1500 */
[----:B------:R-:W3:Y:S01]  /*03b0*/  @P3 LDG.E R15, desc[UR6][R18.64] ;  /* 0x00000006120f3981 */ /* 0x000ee2000c1e1900 */
[----:B0-----:R-:W-:-:S06]  /*03c0*/  @P1 IMAD.WIDE R20, R13, 0x2, R16 ;  /* 0x000000020d141825 */ /* 0x001fcc00078e0210 */
[--C-:B------:R-:W-:Y:S01]  /*03d0*/  @P2 IMAD.WIDE R26, R11, 0x2, R16.reuse ;  /* 0x000000020b1a2825 */ /* 0x100fe200078e0210 */
[----:B------:R0:W5:Y:S04]  /*03e0*/  @P1 LDG.E.U16 R12, desc[UR6][R20.64] ;  /* 0x00000006140c1981 */ /* 0x000168000c1e1500 */
[----:B------:R1:W5:Y:S01]  /*03f0*/  @P2 LDG.E.U16 R10, desc[UR6][R26.64] ;  /* 0x000000061a0a2981 */ /* 0x000362000c1e1500 */
[----:B0-----:R-:W-:Y:S01]  /*0400*/  @P0 IMAD.WIDE R20, R25, 0x2, R16 ;  /* 0x0000000219140825 */ /* 0x001fe200078e0210 */
[----:B-1----:R-:W0:Y:S04]  /*0410*/  LDC.64 R26, c[0x0][0xe70] ;  /* 0x00039c00ff1a7b82 */ /* 0x002e280000000a00 */
[----:B------:R-:W5:Y:S01]  /*0420*/  @P0 LDG.E.U16 R28, desc[UR6][R20.64] ;  /* 0x00000006141c0981 */ /* 0x000f62000c1e1500 */
[----:B------:R-:W-:-:S02]  /*0430*/  IMAD.MOV.U32 R29, RZ, RZ, RZ ;  /* 0x000000ffff1d7224 */ /* 0x000fc400078e00ff */
[----:B------:R-:W-:-:S04]  /*0440*/  @P1 IMAD.WIDE R22, R13, 0x4, R6 ;  /* 0x000000040d161825 */ /* 0x000fc800078e0206 */
[--C-:B------:R-:W-:Y:S01]  /*0450*/  @P2 IMAD.WIDE R18, R11, 0x4, R6.reuse ;  /* 0x000000040b122825 */ /* 0x100fe200078e0206 */
[----:B------:R1:W5:Y:S04]  /*0460*/  @P1 LDG.E R14, desc[UR6][R22.64] ;  /* 0x00000006160e1981 */ /* 0x000368000c1e1900 */
[----:B------:R4:W5:Y:S01]  /*0470*/  @P2 LDG.E R29, desc[UR6][R18.64] ;  /* 0x00000006121d2981 */ /* 0x000962000c1e1900 */
[----:B-1----:R-:W-:Y:S01]  /*0480*/  IMAD.MOV.U32 R23, RZ, RZ, RZ ;  /* 0x000000ffff177224 */ /* 0x002fe200078e00ff */
[----:B0-----:R-:W-:Y:S01]  /*0490*/  ISETP.NE.AND P4, PT, R27, -0x1, PT ;  /* 0xffffffff1b00780c */ /* 0x001fe20003f85270 */
[----:B----4-:R-:W-:-:S05]  /*04a0*/  @P0 IMAD.WIDE R18, R25, 0x4, R6 ;  /* 0x0000000419120825 */ /* 0x010fca00078e0206 */
[----:B------:R3:W5:Y:S01]  /*04b0*/  @P0 LDG.E R23, desc[UR6][R18.64] ;  /* 0x0000000612170981 */ /* 0x000762000c1e1900 */
[----:B--2---:R-:W-:Y:S02]  /*04c0*/  HADD2.F32 R24, -RZ, R24.H0_H0 ;  /* 0x20000018ff187230 */ /* 0x004fe40000004100 */
[----:B---3--:R-:W-:-:S04]  /*04d0*/  FMUL.FTZ R19, R15, R26 ;  /* 0x0000001a0f137220 */ /* 0x008fc80000410000 */
[----:B------:R-:W-:Y:S01]  /*04e0*/  FFMA.FTZ R22, R24, UR8, R19 ;  /* 0x0000000818167c23 */ /* 0x000fe20008010013 */
[----:B------:R-:W-:Y:S06]  /*04f0*/  @!P4 BRA `(.L_x_60) ;  /* 0x0000000000e8c947 */ /* 0x000fec0003800000 */
[----:B------:R-:W-:-:S13]  /*0500*/  ISETP.NE.AND P4, PT, R27, RZ, PT ;  /* 0x000000ff1b00720c */ /* 0x000fda0003f85270 */
[----:B------:R-:W-:Y:S05]  /*0510*/  @!P4 BRA `(.L_x_61) ;  /* 0x00000000006cc947 */ /* 0x000fea0003800000 */
[----:B------:R-:W-:Y:S01]  /*0520*/  ISETP.NE.AND P5, PT, R27, 0x1, PT ;  /* 0x000000011b00780c */ /* 0x000fe20003fa5270 */
[----:B-----5:R-:W-:Y:S02]  /*0530*/  HADD2.F32 R10, -RZ, R10.H0_H0 ;  /* 0x2000000aff0a7230 */ /* 0x020fe40000004100 */
[-C--:B------:R-:W-:Y:S01]  /*0540*/  FMUL.FTZ R19, R29, R26.reuse ;  /* 0x0000001a1d137220 */ /* 0x080fe20000410000 */
[-C--:B------:R-:W-:Y:S01]  /*0550*/  FMUL.FTZ R18, R14, R26.reuse ;  /* 0x0000001a0e127220 */ /* 0x080fe20000410000 */
[----:B------:R-:W-:Y:S01]  /*0560*/  FMUL.FTZ R26, R23, R26 ;  /* 0x0000001a171a7220 */ /* 0x000fe20000410000 */
[----:B------:R-:W-:Y:S02]  /*0570*/  HADD2.F32 R27, -RZ, R12.H0_H0 ;  /* 0x2000000cff1b7230 */ /* 0x000fe40000004100 */
[----:B------:R-:W-:Y:S01]  /*0580*/  FFMA.FTZ R10, R10, UR8, R19 ;  /* 0x000000080a0a7c23 */ /* 0x000fe20008010013 */
[----:B------:R-:W-:-:S04]  /*0590*/  HADD2.F32 R19, -RZ, R28.H0_H0 ;  /* 0x2000001cff137230 */ /* 0x000fc80000004100 */
[----:B------:R-:W-:Y:S05]  /*05a0*/  @P5 BRA `(.L_x_62) ;  /* 0x00000000000c5947 */ /* 0x000fea0003800000 */
[----:B------:R-:W-:-:S04]  /*05b0*/  LOP3.LUT P4, RZ, R0, 0xff, RZ, 0xc0, !PT ;  /* 0x000000ff00ff7812 */ /* 0x000fc8000788c0ff */
[----:B------:R-:W-:-:S04]  /*05c0*/  FSETP.LT.AND P4, PT, |R15|, +INF , P4 ;  /* 0x7f8000000f00780b */ /* 0x000fc80002781200 */
[----:B------:R-:W-:-:S09]  /*05d0*/  SEL R0, RZ, 0x1, !P4 ;  /* 0x00000001ff007807 */ /* 0x000fd20006000000 */
.L_x_62:
[----:B------:R-:W-:Y:S05]  /*05e0*/  @P5 BRA `(.L_x_63) ;  /* 0x00000000000c5947 */ /* 0x000fea0003800000 */
[----:B------:R-:W-:-:S04]  /*05f0*/  LOP3.LUT P4, RZ, R0, 0xff, RZ, 0xc0, !PT ;  /* 0x000000ff00ff7812 */ /* 0x000fc8000788c0ff */
[----:B------:R-:W-:-:S04]  /*0600*/  FSETP.LT.AND P4, PT, |R29|, +INF , P4 ;  /* 0x7f8000001d00780b */ /* 0x000fc80002781200 */
[----:B------:R-:W-:-:S09]  /*0610*/  SEL R0, RZ, 0x1, !P4 ;  /* 0x00000001ff007807 */ /* 0x000fd20006000000 */
.L_x_63:
[----:B------:R-:W-:Y:S05]  /*0620*/  @P5 BRA `(.L_x_64) ;  /* 0x00000000000c5947 */ /* 0x000fea0003800000 */
[----:B------:R-:W-:-:S04]  /*0630*/  LOP3.LUT P4, RZ, R0, 0xff, RZ, 0xc0, !PT ;  /* 0x000000ff00ff7812 */ /* 0x000fc8000788c0ff */
[----:B------:R-:W-:-:S04]  /*0640*/  FSETP.LT.AND P4, PT, |R14|, +INF , P4 ;  /* 0x7f8000000e00780b */ /* 0x000fc80002781200 */
[----:B------:R-:W-:-:S09]  /*0650*/  SEL R0, RZ, 0x1, !P4 ;  /* 0x00000001ff007807 */ /* 0x000fd20006000000 */
.L_x_64:
[----:B------:R-:W-:Y:S01]  /*0660*/  FFMA.FTZ R27, R27, UR8, R18 ;  /* 0x000000081b1b7c23 */ /* 0x000fe20008010012 */
[----:B------:R-:W-:Y:S01]  /*0670*/  FFMA.FTZ R29, R19, UR8, R26 ;  /* 0x00000008131d7c23 */ /* 0x000fe2000801001a */
[----:B------:R-:W-:Y:S06]  /*0680*/  @P5 BRA `(.L_x_65) ;  /* 0x0000000400445947 */ /* 0x000fec0003800000 */
[----:B------:R-:W-:-:S04]  /*0690*/  LOP3.LUT P4, RZ, R0, 0xff, RZ, 0xc0, !PT ;  /* 0x000000ff00ff7812 */ /* 0x000fc8000788c0ff */
[----:B------:R-:W-:-:S04]  /*06a0*/  FSETP.LT.AND P4, PT, |R23|, +INF , P4 ;  /* 0x7f8000001700780b */ /* 0x000fc80002781200 */
[----:B------:R-:W-:Y:S01]  /*06b0*/  SEL R0, RZ, 0x1, !P4 ;  /* 0x00000001ff007807 */ /* 0x000fe20006000000 */
[----:B------:R-:W-:Y:S08]  /*06c0*/  BRA `(.L_x_65) ;  /* 0x0000000400347947 */ /* 0x000ff00003800000 */
.L_x_61:
[----:B------:R-:W-:Y:S01]  /*06d0*/  LOP3.LUT P4, RZ, R0, 0xff, RZ, 0xc0, !PT ;  /* 0x000000ff00ff7812 */ /* 0x000fe2000788c0ff */
[----:B-----5:R-:W-:Y:S02]  /*06e0*/  HADD2.F32 R10, -RZ, R10.H0_H0 ;  /* 0x2000000aff0a7230 */ /* 0x020fe40000004100 */
        /* <DEDUP_REMOVED lines=11> */
[----:B------:R-:W-:-:S03]  /*07a0*/  FMUL.FTZ R29, R29, R26 ;  /* 0x0000001a1d1d7220 */ /* 0x000fc60000410000 */
[----:B------:R-:W-:Y:S01]  /*07b0*/  FSETP.LT.AND P4, PT, |R12|, +INF , P4 ;  /* 0x7f8000000c00780b */ /* 0x000fe20002781200 */
[----:B------:R-:W-:Y:S01]  /*07c0*/  FFMA.FTZ R10, R10, UR8, R29 ;  /* 0x000000080a0a7c23 */ /* 0x000fe2000801001d */
[----:B------:R-:W-:Y:S02]  /*07d0*/  FFMA.FTZ R29, R28, UR8, R15 ;  /* 0x000000081c1d7c23 */ /* 0x000fe4000801000f */
[C---:B------:R-:W-:Y:S02]  /*07e0*/  ISETP.NE.OR P5, PT, R27.reuse, 0x1, !P4 ;  /* 0x000000011b00780c */ /* 0x040fe400067a5670 */
[----:B------:R-:W-:-:S11]  /*07f0*/  ISETP.NE.AND P4, PT, R27, 0x1, P4 ;  /* 0x000000011b00780c */ /* 0x000fd60002785270 */
[C---:B------:R-:W-:Y:S02]  /*0800*/  @!P5 FSETP.LT.FTZ.AND P4, PT, |R14|.reuse, +INF , PT ;  /* 0x7f8000000e00d80b */ /* 0x040fe40003f91200 */
[----:B------:R-:W-:Y:S01]  /*0810*/  ISETP.NE.AND P5, PT, R27, 0x1, PT ;  /* 0x000000011b00780c */ /* 0x000fe20003fa5270 */
[----:B------:R-:W-:Y:S01]  /*0820*/  FMUL.FTZ R27, R14, R26 ;  /* 0x0000001a0e1b7220 */ /* 0x000fe20000410000 */
[----:B------:R-:W-:-:S03]  /*0830*/  FSETP.LT.AND P4, PT, |R28|, +INF , P4 ;  /* 0x7f8000001c00780b */ /* 0x000fc60002781200 */
[----:B------:R-:W-:Y:S01]  /*0840*/  FFMA.FTZ R27, R12, UR8, R27 ;  /* 0x000000080c1b7c23 */ /* 0x000fe2000801001b */
[----:B------:R-:W-:-:S07]  /*0850*/  SEL R0, RZ, 0x1, !P4 ;  /* 0x00000001ff007807 */ /* 0x000fce0006000000 */
[----:B------:R-:W-:Y:S05]  /*0860*/  @P5 BRA `(.L_x_65) ;  /* 0x0000000000cc5947 */ /* 0x000fea0003800000 */
[----:B------:R-:W-:-:S04]  /*0870*/  FSETP.LT.AND P4, PT, |R23|, +INF , P4 ;  /* 0x7f8000001700780b */ /* 0x000fc80002781200 */
[----:B------:R-:W-:Y:S01]  /*0880*/  SEL R0, RZ, 0x1, !P4 ;  /* 0x00000001ff007807 */ /* 0x000fe20006000000 */
[----:B------:R-:W-:Y:S08]  /*0890*/  BRA `(.L_x_65) ;  /* 0x0000000000c07947 */ /* 0x000ff00003800000 */
.L_x_60:
[----:B------:R-:W-:Y:S01]  /*08a0*/  FSETP.GEU.FTZ.AND P5, PT, |R24|, +INF , PT ;  /* 0x7f8000001800780b */ /* 0x000fe20003fbe200 */
[----:B-----5:R-:W-:Y:S01]  /*08b0*/  HADD2.F32 R10, -RZ, R10.H0_H0 ;  /* 0x2000000aff0a7230 */ /* 0x020fe20000004100 */
[----:B------:R-:W-:Y:S01]  /*08c0*/  LOP3.LUT P4, RZ, R0, 0xff, RZ, 0xc0, !PT ;  /* 0x000000ff00ff7812 */ /* 0x000fe2000788c0ff */
[----:B------:R-:W-:Y:S02]  /*08d0*/  HADD2.F32 R12, -RZ, R12.H0_H0 ;  /* 0x2000000cff0c7230 */ /* 0x000fe40000004100 */
        /* <DEDUP_REMOVED lines=22> */
[----:B------:R-:W-:Y:S01]  /*0a40*/  FFMA.FTZ R10, R10, UR8, R29 ;  /* 0x000000080a0a7c23 */ /* 0x000fe2000801001d */
[----:B------:R-:W-:Y:S02]  /*0a50*/  FFMA.FTZ R29, R28, UR8, R15 ;  /* 0x000000081c1d7c23 */ /* 0x000fe4000801000f */
        /* <DEDUP_REMOVED lines=13> */
[----:B------:R-:W-:Y:S01]  /*0b30*/  ISETP.NE.AND P5, PT, R27, 0x1, PT ;  /* 0x000000011b00780c */ /* 0x000fe20003fa5270 */
[----:B------:R-:W-:Y:S01]  /*0b40*/  FMUL.FTZ R27, R14, R26 ;  /* 0x0000001a0e1b7220 */ /* 0x000fe20000410000 */
[----:B------:R-:W-:-:S03]  /*0b50*/  SEL R0, RZ, 0x1, !P4 ;  /* 0x00000001ff007807 */ /* 0x000fc60006000000 */
[----:B------:R-:W-:-:S08]  /*0b60*/  FFMA.FTZ R27, R12, UR8, R27 ;  /* 0x000000080c1b7c23 */ /* 0x000fd0000801001b */
[----:B------:R-:W-:Y:S05]  /*0b70*/  @P5 BRA `(.L_x_65) ;  /* 0x0000000000085947 */ /* 0x000fea0003800000 */
[----:B------:R-:W-:-:S04]  /*0b80*/  FSETP.LT.AND P4, PT, |R23|, +INF , P4 ;  /* 0x7f8000001700780b */ /* 0x000fc80002781200 */
[----:B------:R-:W-:-:S09]  /*0b90*/  SEL R0, RZ, 0x1, !P4 ;  /* 0x00000001ff007807 */ /* 0x000fd20006000000 */
.L_x_65:
        /* <DEDUP_REMOVED lines=13> */
.L_x_58:
        /* <DEDUP_REMOVED lines=16> */
.L_x_74:
[----:B------:R-:W-:-:S04]  /*0d70*/  IMAD.WIDE R14, R19, 0x8, R16 ;  /* 0x00000008130e7825 */ /* 0x000fc800078e0210 */
[----:B------:R-:W-:Y:S01]  /*0d80*/  IMAD.WIDE R8, R19, 0x10, R6 ;  /* 0x0000001013087825 */ /* 0x000fe200078e0206 */
[----:B------:R-:W3:Y:S05]  /*0d90*/  LDG.E.64 R12, desc[UR6][R14.64] ;  /* 0x000000060e0c7981 */ /* 0x000eea000c1e1b00 */
[----:B------:R-:W4:Y:S01]  /*0da0*/  LDG.E.128 R8, desc[UR6][R8.64] ;  /* 0x0000000608087981 */ /* 0x000f22000c1e1d00 */
[--C-:B---3--:R-:W-:Y:S01]  /*0db0*/  SHF.R.U64 R18, R12, 0x10, R13.reuse ;  /* 0x000000100c127819 */ /* 0x108fe2000000120d */
[----:B------:R-:W-:Y:S01]  /*0dc0*/  HADD2.F32 R20, -RZ, R12.H0_H0 ;  /* 0x2000000cff147230 */ /* 0x000fe20000004100 */
[----:B------:R-:W-:Y:S02]  /*0dd0*/  SHF.R.U32.HI R22, RZ, 0x10, R13 ;  /* 0x00000010ff167819 */ /* 0x000fe4000001160d */
[----:B------:R-:W-:Y:S01]  /*0de0*/  PRMT R15, R18, 0x7610, R15 ;  /* 0x00007610120f7816 */ /* 0x000fe2000000000f */
[----:B----4-:R-:W-:Y:S01]  /*0df0*/  FMUL.FTZ R23, R8, UR4 ;  /* 0x0000000408177c20 */ /* 0x010fe20008410000 */
[----:B------:R-:W-:-:S03]  /*0e00*/  SHF.R.S32.HI R18, RZ, 0x1f, R19 ;  /* 0x0000001fff127819 */ /* 0x000fc60000011413 */
[----:B------:R-:W-:Y:S01]  /*0e10*/  FFMA.FTZ R12, R20, UR5, R23 ;  /* 0x00000005140c7c23 */ /* 0x000fe20008010017 */
[----:B------:R-:W-:Y:S06]  /*0e20*/  @!P1 BRA `(.L_x_68) ;  /* 0x0000000000e89947 */ /* 0x000fec0003800000 */
[----:B--2---:R-:W-:-:S13]  /*0e30*/  ISETP.NE.AND P0, PT, R21, RZ, PT ;  /* 0x000000ff1500720c */ /* 0x004fda0003f05270 */
[----:B------:R-:W-:Y:S05]  /*0e40*/  @!P0 BRA `(.L_x_69) ;  /* 0x00000000006c8947 */ /* 0x000fea0003800000 */
[----:B------:R-:W-:Y:S01]  /*0e50*/  ISETP.NE.AND P2, PT, R21, 0x1, PT ;  /* 0x000000011500780c */ /* 0x000fe20003f45270 */
[----:B------:R-:W-:Y:S02]  /*0e60*/  HADD2.F32 R14, -RZ, R15.H0_H0 ;  /* 0x2000000fff0e7230 */ /* 0x000fe40000004100 */
[----:B------:R-:W-:Y:S01]  /*0e70*/  FMUL.FTZ R15, R9, UR4 ;  /* 0x00000004090f7c20 */ /* 0x000fe20008410000 */
[----:B------:R-:W-:Y:S02]  /*0e80*/  HADD2.F32 R20, -RZ, R13.H0_H0 ;  /* 0x2000000dff147230 */ /* 0x000fe40000004100 */
[----:B------:R-:W-:Y:S01]  /*0e90*/  FMUL.FTZ R23, R11, UR4 ;  /* 0x000000040b177c20 */ /* 0x000fe20008410000 */
[----:B------:R-:W-:Y:S02]  /*0ea0*/  HADD2.F32 R22, -RZ, R22.H0_H0 ;  /* 0x20000016ff167230 */ /* 0x000fe40000004100 */
[----:B------:R-:W-:Y:S01]  /*0eb0*/  FFMA.FTZ R13, R14, UR5, R15 ;  /* 0x000000050e0d7c23 */ /* 0x000fe2000801000f */
[----:B------:R-:W-:-:S03]  /*0ec0*/  FMUL.FTZ R15, R10, UR4 ;  /* 0x000000040a0f7c20 */ /* 0x000fc60008410000 */
[----:B------:R-:W-:Y:S05]  /*0ed0*/  @P2 BRA `(.L_x_70) ;  /* 0x00000000000c2947 */ /* 0x000fea0003800000 */
[----:B------:R-:W-:-:S04]  /*0ee0*/  LOP3.LUT P0, RZ, R0, 0xff, RZ, 0xc0, !PT ;  /* 0x000000ff00ff7812 */ /* 0x000fc8000780c0ff */
[----:B------:R-:W-:-:S04]  /*0ef0*/  FSETP.LT.AND P0, PT, |R8|, +INF , P0 ;  /* 0x7f8000000800780b */ /* 0x000fc80000701200 */
[----:B------:R-:W-:-:S09]  /*0f00*/  SEL R0, RZ, 0x1, !P0 ;  /* 0x00000001ff007807 */ /* 0x000fd20004000000 */
.L_x_70:
[----:B------:R-:W-:Y:S05]  /*0f10*/  @P2 BRA `(.L_x_71) ;  /* 0x00000000000c2947 */ /* 0x000fea0003800000 */
[----:B------:R-:W-:-:S04]  /*0f20*/  LOP3.LUT P0, RZ, R0, 0xff, RZ, 0xc0, !PT ;  /* 0x000000ff00ff7812 */ /* 0x000fc8000780c0ff */
[----:B------:R-:W-:-:S04]  /*0f30*/  FSETP.LT.AND P0, PT, |R9|, +INF , P0 ;  /* 0x7f8000000900780b */ /* 0x000fc80000701200 */
[----:B------:R-:W-:-:S09]  /*0f40*/  SEL R0, RZ, 0x1, !P0 ;  /* 0x00000001ff007807 */ /* 0x000fd20004000000 */
.L_x_71:
[----:B------:R-:W-:Y:S05]  /*0f50*/  @P2 BRA `(.L_x_72) ;  /* 0x00000000000c2947 */ /* 0x000fea0003800000 */
[----:B------:R-:W-:-:S04]  /*0f60*/  LOP3.LUT P0, RZ, R0, 0xff, RZ, 0xc0, !PT ;  /* 0x000000ff00ff7812 */ /* 0x000fc8000780c0ff */
[----:B------:R-:W-:-:S04]  /*0f70*/  FSETP.LT.AND P0, PT, |R10|, +INF , P0 ;  /* 0x7f8000000a00780b */ /* 0x000fc80000701200 */
[----:B------:R-:W-:-:S09]  /*0f80*/  SEL R0, RZ, 0x1, !P0 ;  /* 0x00000001ff007807 */ /* 0x000fd20004000000 */
.L_x_72:
[----:B------:R-:W-:Y:S01]  /*0f90*/  FFMA.FTZ R14, R20, UR5, R15 ;  /* 0x00000005140e7c23 */ /* 0x000fe2000801000f */
[----:B------:R-:W-:Y:S01]  /*0fa0*/  FFMA.FTZ R15, R22, UR5, R23 ;  /* 0x00000005160f7c23 */ /* 0x000fe20008010017 */
[----:B------:R-:W-:Y:S06]  /*0fb0*/  @P2 BRA `(.L_x_73) ;  /* 0x0000000400442947 */ /* 0x000fec0003800000 */
[----:B------:R-:W-:-:S04]  /*0fc0*/  LOP3.LUT P0, RZ, R0, 0xff, RZ, 0xc0, !PT ;  /* 0x000000ff00ff7812 */ /* 0x000fc8000780c0ff */
[----:B------:R-:W-:-:S04]  /*0fd0*/  FSETP.LT.AND P0, PT, |R11|, +INF , P0 ;  /* 0x7f8000000b00780b */ /* 0x000fc80000701200 */
[----:B------:R-:W-:Y:S01]  /*0fe0*/  SEL R0, RZ, 0x1, !P0 ;  /* 0x00000001ff007807 */ /* 0x000fe20004000000 */
[----:B------:R-:W-:Y:S08]  /*0ff0*/  BRA `(.L_x_73) ;  /* 0x0000000400347947 */ /* 0x000ff00003800000 */
.L_x_69:
[----:B------:R-:W-:Y:S01]  /*1000*/  LOP3.LUT P0, RZ, R0, 0xff, RZ, 0xc0, !PT ;  /* 0x000000ff00ff7812 */ /* 0x000fe2000780c0ff */
[----:B------:R-:W-:Y:S02]  /*1010*/  HADD2.F32 R14, -RZ, R15.H0_H0 ;  /* 0x2000000fff0e7230 */ /* 0x000fe40000004100 */
[----:B------:R-:W-:Y:S01]  /*1020*/  FMUL.FTZ R15, R10, UR4 ;  /* 0x000000040a0f7c20 */ /* 0x000fe20008410000 */
[----:B------:R-:W-:Y:S01]  /*1030*/  FMUL.FTZ R23, R11, UR4 ;  /* 0x000000040b177c20 */ /* 0x000fe20008410000 */
[----:B------:R-:W-:Y:S01]  /*1040*/  FSETP.LT.AND P0, PT, |R20|, +INF , P0 ;  /* 0x7f8000001400780b */ /* 0x000fe20000701200 */
[----:B------:R-:W-:-:S03]  /*1050*/  HADD2.F32 R20, -RZ, R22.H0_H0 ;  /* 0x20000016ff147230 */ /* 0x000fc60000004100 */
[C---:B------:R-:W-:Y:S02]  /*1060*/  ISETP.NE.OR P2, PT, R21.reuse, 0x1, !P0 ;  /* 0x000000011500780c */ /* 0x040fe40004745670 */
[----:B------:R-:W-:-:S11]  /*1070*/  ISETP.NE.AND P0, PT, R21, 0x1, P0 ;  /* 0x000000011500780c */ /* 0x000fd60000705270 */
[----:B------:R-:W-:Y:S01]  /*1080*/  @!P2 FSETP.LT.FTZ.AND P0, PT, |R8|, +INF , PT ;  /* 0x7f8000000800a80b */ /* 0x000fe20003f11200 */
[----:B------:R-:W-:-:S03]  /*1090*/  HADD2.F32 R8, -RZ, R13.H0_H0 ;  /* 0x2000000dff087230 */ /* 0x000fc60000004100 */
[----:B------:R-:W-:-:S04]  /*10a0*/  FSETP.LT.AND P0, PT, |R14|, +INF , P0 ;  /* 0x7f8000000e00780b */ /* 0x000fc80000701200 */
[C---:B------:R-:W-:Y:S02]  /*10b0*/  ISETP.NE.OR P2, PT, R21.reuse, 0x1, !P0 ;  /* 0x000000011500780c */ /* 0x040fe40004745670 */
[----:B------:R-:W-:-:S11]  /*10c0*/  ISETP.NE.AND P0, PT, R21, 0x1, P0 ;  /* 0x000000011500780c */ /* 0x000fd60000705270 */
[C---:B------:R-:W-:Y:S01]  /*10d0*/  @!P2 FSETP.LT.FTZ.AND P0, PT, |R9|.reuse, +INF , PT ;  /* 0x7f8000000900a80b */ /* 0x040fe20003f11200 */
[----:B------:R-:W-:-:S03]  /*10e0*/  FMUL.FTZ R9, R9, UR4 ;  /* 0x0000000409097c20 */ /* 0x000fc60008410000 */
[----:B------:R-:W-:Y:S01]  /*10f0*/  FSETP.LT.AND P0, PT, |R8|, +INF , P0 ;  /* 0x7f8000000800780b */ /* 0x000fe20000701200 */
[----:B------:R-:W-:Y:S01]  /*1100*/  FFMA.FTZ R13, R14, UR5, R9 ;  /* 0x000000050e0d7c23 */ /* 0x000fe20008010009 */
[----:B------:R-:W-:Y:S01]  /*1110*/  FFMA.FTZ R14, R8, UR5, R15 ;  /* 0x00000005080e7c23 */ /* 0x000fe2000801000f */
[----:B------:R-:W-:Y:S01]  /*1120*/  FFMA.FTZ R15, R20, UR5, R23 ;  /* 0x00000005140f7c23 */ /* 0x000fe20008010017 */
[C---:B------:R-:W-:Y:S02]  /*1130*/  ISETP.NE.OR P2, PT, R21.reuse, 0x1, !P0 ;  /* 0x000000011500780c */ /* 0x040fe40004745670 */
[----:B------:R-:W-:-:S11]  /*1140*/  ISETP.NE.AND P0, PT, R21, 0x1, P0 ;  /* 0x000000011500780c */ /* 0x000fd60000705270 */
[----:B------:R-:W-:Y:S02]  /*1150*/  @!P2 FSETP.LT.FTZ.AND P0, PT, |R10|, +INF , PT ;  /* 0x7f8000000a00a80b */ /* 0x000fe40003f11200 */
[----:B------:R-:W-:Y:S02]  /*1160*/  ISETP.NE.AND P2, PT, R21, 0x1, PT ;  /* 0x000000011500780c */ /* 0x000fe40003f45270 */
[----:B------:R-:W-:-:S04]  /*1170*/  FSETP.LT.AND P0, PT, |R20|, +INF , P0 ;  /* 0x7f8000001400780b */ /* 0x000fc80000701200 */
[----:B------:R-:W-:-:S07]  /*1180*/  SEL R0, RZ, 0x1, !P0 ;  /* 0x00000001ff007807 */ /* 0x000fce0004000000 */
[----:B------:R-:W-:Y:S05]  /*1190*/  @P2 BRA `(.L_x_73) ;  /* 0x0000000000cc2947 */ /* 0x000fea0003800000 */
[----:B------:R-:W-:-:S04]  /*11a0*/  FSETP.LT.AND P0, PT, |R11|, +INF , P0 ;  /* 0x7f8000000b00780b */ /* 0x000fc80000701200 */
[----:B------:R-:W-:Y:S01]  /*11b0*/  SEL R0, RZ, 0x1, !P0 ;  /* 0x00000001ff007807 */ /* 0x000fe20004000000 */
[----:B------:R-:W-:Y:S08]  /*11c0*/  BRA `(.L_x_73) ;  /* 0x0000000000c07947 */ /* 0x000ff00003800000 */
.L_x_68:
[----:B------:R-:W-:Y:S01]  /*11d0*/  FSETP.GEU.FTZ.AND P3, PT, |R20|, +INF , PT ;  /* 0x7f8000001400780b */ /* 0x000fe20003f7e200 */
[----:B------:R-:W-:Y:S01]  /*11e0*/  HADD2.F32 R14, -RZ, R15.H0_H0 ;  /* 0x2000000fff0e7230 */ /* 0x000fe20000004100 */
[----:B------:R-:W-:Y:S01]  /*11f0*/  LOP3.LUT P0, RZ, R0, 0xff, RZ, 0xc0, !PT ;  /* 0x000000ff00ff7812 */ /* 0x000fe2000780c0ff */
[----:B------:R-:W-:Y:S02]  /*1200*/  HADD2.F32 R20, -RZ, R22.H0_H0 ;  /* 0x20000016ff147230 */ /* 0x000fe40000004100 */
[----:B------:R-:W-:Y:S01]  /*1210*/  FMUL.FTZ R15, R10, UR4 ;  /* 0x000000040a0f7c20 */ /* 0x000fe20008410000 */
[----:B------:R-:W-:Y:S01]  /*1220*/  FMUL.FTZ R23, R11, UR4 ;  /* 0x000000040b177c20 */ /* 0x000fe20008410000 */
[----:B------:R-:W-:-:S04]  /*1230*/  PLOP3.LUT P0, PT, P0, P3, PT, 0x8a, 0x0 ;  /* 0x000000000000781c */ /* 0x000fc80000707172 */
        /* <DEDUP_REMOVED lines=8> */
[----:B------:R-:W-:-:S03]  /*12c0*/  HADD2.F32 R8, -RZ, R13.H0_H0 ;  /* 0x2000000dff087230 */ /* 0x000fc60000004100 */
        /* <DEDUP_REMOVED lines=12> */
[----:B------:R-:W-:Y:S01]  /*1390*/  FFMA.FTZ R14, R8, UR5, R15 ;  /* 0x00000005080e7c23 */ /* 0x000fe2000801000f */
        /* <DEDUP_REMOVED lines=19> */
.L_x_73:
        /* <DEDUP_REMOVED lines=8> */
.L_x_67:
[----:B------:R-:W-:Y:S05]  /*1550*/  BSYNC B0 ;  /* 0x0000000000007941 */ /* 0x000fea0003800000 */
.L_x_59:
[----:B------:R-:W-:-:S13]  /*1560*/  LOP3.LUT P0, RZ, R0, 0xff, RZ, 0xc0, !PT ;  /* 0x000000ff00ff7812 */ /* 0x000fda000780c0ff */
[----:B------:R-:W-:Y:S05]  /*1570*/  @P0 EXIT ;  /* 0x000000000000094d */ /* 0x000fea0003800000 */
[----:B------:R-:W0:Y:S01]  /*1580*/  LDC.64 R2, c[0x0][0x218] ;  /* 0x00008600ff027b82 */ /* 0x000e220000000a00 */
[----:B------:R-:W-:-:S05]  /*1590*/  IMAD.MOV.U32 R5, RZ, RZ, 0x1 ;  /* 0x00000001ff057424 */ /* 0x000fca00078e00ff */
[----:B0-----:R-:W-:Y:S01]  /*15a0*/  STG.E.STRONG.SYS desc[UR6][R2.64], R5 ;  /* 0x0000000502007986 */ /* 0x001fe2000c115906 */
[----:B------:R-:W-:Y:S05]  /*15b0*/  EXIT ;  /* 0x000000000000794d */ /* 0x000fea0003800000 */
.L_x_75:
        /* <DEDUP_REMOVED lines=12> */
.L_x_155:


//--------------------- .text._Z25multi_tensor_apply_kernelI18TensorListMetadataILi3EE12AxpbyFunctorIfN3c104HalfES4_EJffiEEvlPViT_T0_DpT1_ --------------------------
	.section	.text._Z25multi_tensor_apply_kernelI18TensorListMetadataILi3EE12AxpbyFunctorIfN3c104HalfES4_EJffiEEvlPViT_T0_DpT1_,"ax",@progbits
	.align	128
        .global         _Z25multi_tensor_apply_kernelI18TensorListMetadataILi3EE12AxpbyFunctorIfN3c104HalfES4_EJffiEEvlPViT_T0_DpT1_
        .type           _Z25multi_tensor_apply_kernelI18TensorListMetadataILi3EE12AxpbyFunctorIfN3c104HalfES4_EJffiEEvlPViT_T0_DpT1_,@function
        .size           _Z25multi_tensor_apply_kernelI18TensorListMetadataILi3EE12AxpbyFunctorIfN3c104HalfES4_EJffiEEvlPViT_T0_DpT1_,(.L_x_156 - _Z25multi_tensor_apply_kernelI18TensorListMetadataILi3EE12AxpbyFunctorIfN3c104HalfES4_EJffiEEvlPViT_T0_DpT1_)
        .other          _Z25multi_tensor_apply_kernelI18TensorListMetadataILi3EE12AxpbyFunctorIfN3c104HalfES4_EJffiEEvlPViT_T0_DpT1_,@"STO_CUDA_ENTRY STV_DEFAULT"
_Z25multi_tensor_apply_kernelI18TensorListMetadataILi3EE12AxpbyFunctorIfN3c104HalfES4_EJffiEEvlPViT_T0_DpT1_:
.text._Z25multi_tensor_apply_kernelI18TensorListMetadataILi3EE12AxpbyFunctorIfN3c104HalfES4_EJffiEEvlPViT_T0_DpT1_:
        /* <DEDUP_REMOVED lines=29> */
.L_x_76:
        /* <DEDUP_REMOVED lines=9> */
.L_x_85:
[----:B------:R-:W1:Y:S01]  /*0260*/  LDC R4, c[0x0][0x210] ;  /* 0x00008400ff047b82 */ /* 0x000e620000000800 */
[----:B0-----:R-:W-:Y:S01]  /*0270*/  VIADD R5, R3, UR4 ;  /* 0x0000000403057c36 */ /* 0x001fe20008000000 */
[----:B------:R-:W-:Y:S01]  /*0280*/  PRMT R28, RZ, 0x7610, R28 ;  /* 0x00007610ff1c7816 */ /* 0x000fe2000000001c */
[----:B------:R-:W-:Y:S02]  /*0290*/  IMAD.MOV.U32 R6, RZ, RZ, RZ ;  /* 0x000000ffff067224 */ /* 0x000fe400078e00ff */
[----:B------:R-:W-:Y:S02]  /*02a0*/  VIADD R7, R5, UR5 ;  /* 0x0000000505077c36 */ /* 0x000fe40008000000 */
[----:B------:R-:W-:Y:S02]  /*02b0*/  IMAD.MOV.U32 R8, RZ, RZ, RZ ;  /* 0x000000ffff087224 */ /* 0x000fe400078e00ff */
[----:B------:R-:W-:-:S04]  /*02c0*/  VIADD R9, R7, UR5 ;  /* 0x0000000507097c36 */ /* 0x000fc80008000000 */
[----:B------:R-:W-:Y:S01]  /*02d0*/  VIADD R23, R9, UR5 ;  /* 0x0000000509177c36 */ /* 0x000fe20008000000 */
[-C--:B-1----:R-:W-:Y:S02]  /*02e0*/  ISETP.GE.AND P3, PT, R5, R4.reuse, PT ;  /* 0x000000040500720c */ /* 0x082fe40003f66270 */
[----:B------:R-:W-:Y:S02]  /*02f0*/  ISETP.GE.AND P1, PT, R9, R4, PT ;  /* 0x000000040900720c */ /* 0x000fe40003f26270 */
[-C--:B------:R-:W-:Y:S02]  /*0300*/  ISETP.LT.AND P3, PT, R5, R0.reuse, !P3 ;  /* 0x000000000500720c */ /* 0x080fe40005f61270 */
[----:B------:R-:W-:Y:S02]  /*0310*/  ISETP.LT.AND P1, PT, R9, R0, !P1 ;  /* 0x000000000900720c */ /* 0x000fe40004f21270 */
[----:B------:R-:W-:Y:S01]  /*0320*/  ISETP.GE.AND P0, PT, R23, R4, PT ;  /* 0x000000041700720c */ /* 0x000fe20003f06270 */
[----:B------:R-:W-:Y:S01]  /*0330*/  IMAD.MOV.U32 R26, RZ, RZ, RZ ;  /* 0x000000ffff1a7224 */ /* 0x000fe200078e00ff */
[----:B------:R-:W-:-:S02]  /*0340*/  PRMT R27, RZ, 0x7610, R27 ;  /* 0x00007610ff1b7816 */ /* 0x000fc4000000001b */
[----:B------:R-:W-:Y:S02]  /*0350*/  ISETP.LT.AND P0, PT, R23, R0, !P0 ;  /* 0x000000001700720c */ /* 0x000fe40004701270 */
[----:B------:R-:W-:-:S03]  /*0360*/  ISETP.GE.AND P2, PT, R7, R4, PT ;  /* 0x000000040700720c */ /* 0x000fc60003f46270 */
[----:B------:R-:W-:Y:S01]  /*0370*/  @P3 IMAD.WIDE R16, R5, 0x2, R12 ;  /* 0x0000000205103825 */ /* 0x000fe200078e020c */
[----:B------:R-:W-:-:S03]  /*0380*/  ISETP.LT.AND P2, PT, R7, R0, !P2 ;  /* 0x000000000700720c */ /* 0x000fc60005741270 */
[----:B------:R-:W-:Y:S01]  /*0390*/  @P3 IMAD.WIDE R18, R5, 0x4, R14 ;  /* 0x0000000405123825 */ /* 0x000fe200078e020e */
[----:B------:R-:W2:Y:S03]  /*03a0*/  @P3 LDG.E.U16 R28, desc[UR6][R16.64] ;  /* 0x00000006101c3981 */ /* 0x000ea6000c1e1500 */
[----:B------:R-:W-:Y:S01]  /*03b0*/  @P1 IMAD.WIDE R20, R9, 0x2, R12 ;  /* 0x0000000209141825 */ /* 0x000fe200078e020c */
[----:B------:R0:W3:Y:S04]  /*03c0*/  @P3 LDG.E R6, desc[UR6][R18.64] ;  /* 0x0000000612063981 */ /* 0x0000e8000c1e1900 */
[----:B------:R1:W5:Y:S01]  /*03d0*/  @P1 LDG.E.U16 R27, desc[UR6][R20.64] ;  /* 0x00000006141b1981 */ /* 0x000362000c1e1500 */
[----:B------:R-:W-:-:S04]  /*03e0*/  @P2 IMAD.WIDE R24, R7, 0x4, R14 ;  /* 0x0000000407182825 */ /* 0x000fc800078e020e */
[--C-:B0-----:R-:W-:Y:S01]  /*03f0*/  @P1 IMAD.WIDE R18, R9, 0x4, R14.reuse ;  /* 0x0000000409121825 */ /* 0x101fe200078e020e */
[----:B------:R0:W5:Y:S03]  /*0400*/  @P2 LDG.E R8, desc[UR6][R24.64] ;  /* 0x0000000618082981 */ /* 0x000166000c1e1900 */
[----:B-1----:R-:W-:Y:S01]  /*0410*/  IMAD.MOV.U32 R20, RZ, RZ, RZ ;  /* 0x000000ffff147224 */ /* 0x002fe200078e00ff */
[----:B------:R1:W5:Y:S01]  /*0420*/  @P1 LDG.E R26, desc[UR6][R18.64] ;  /* 0x00000006121a1981 */ /* 0x000362000c1e1900 */
[----:B0-----:R-:W0:Y:S01]  /*0430*/  LDC.64 R24, c[0x0][0xe70] ;  /* 0x00039c00ff187b82 */ /* 0x001e220000000a00 */
[----:B-1----:R-:W-:-:S05]  /*0440*/  @P0 IMAD.WIDE R18, R23, 0x4, R14 ;  /* 0x0000000417120825 */ /* 0x002fca00078e020e */
[----:B------:R-:W5:Y:S01]  /*0450*/  @P0 LDG.E R20, desc[UR6][R18.64] ;  /* 0x0000000612140981 */ /* 0x000f62000c1e1900 */
[----:B------:R-:W-:Y:S01]  /*0460*/  PRMT R22, RZ, 0x7610, R22 ;  /* 0x00007610ff167816 */ /* 0x000fe20000000016 */
[----:B------:R-:W-:Y:S01]  /*0470*/  @P2 IMAD.WIDE R16, R7, 0x2, R12 ;  /* 0x0000000207102825 */ /* 0x000fe200078e020c */
[----:B------:R-:W-:-:S04]  /*0480*/  PRMT R29, RZ, 0x7610, R29 ;  /* 0x00007610ff1d7816 */ /* 0x000fc8000000001d */
[----:B------:R1:W5:Y:S01]  /*0490*/  @P2 LDG.E.U16 R22, desc[UR6][R16.64] ;  /* 0x0000000610162981 */ /* 0x000362000c1e1500 */
[----:B0-----:R-:W-:Y:S01]  /*04a0*/  ISETP.NE.AND P4, PT, R25, -0x1, PT ;  /* 0xffffffff1900780c */ /* 0x001fe20003f85270 */
[----:B-1----:R-:W-:-:S05]  /*04b0*/  @P0 IMAD.WIDE R16, R23, 0x2, R12 ;  /* 0x0000000217100825 */ /* 0x002fca00078e020c */
[----:B------:R0:W5:Y:S01]  /*04c0*/  @P0 LDG.E.U16 R29, desc[UR6][R16.64] ;  /* 0x00000006101d0981 */ /* 0x000162000c1e1500 */
[----:B--2---:R-:W-:-:S05]  /*04d0*/  HADD2.F32 R28, -RZ, R28.H0_H0 ;  /* 0x2000001cff1c7230 */ /* 0x004fca0000004100 */
[----:B0-----:R-:W-:-:S04]  /*04e0*/  FMUL.FTZ R17, R28, R24 ;  /* 0x000000181c117220 */ /* 0x001fc80000410000 */
[----:B---3--:R-:W-:-:S05]  /*04f0*/  FFMA.FTZ R21, R6, UR8, R17 ;  /* 0x0000000806157c23 */ /* 0x008fca0008010011 */
        /* <DEDUP_REMOVED lines=9> */
[-C--:B------:R-:W-:Y:S02]  /*0590*/  FMUL.FTZ R25, R27, R24.reuse ;  /* 0x000000181b197220 */ /* 0x080fe40000410000 */
        /* <DEDUP_REMOVED lines=8> */
.L_x_81:
[----:B------:R-:W-:Y:S05]  /*0620*/  @P5 BRA `(.L_x_82) ;  /* 0x00000000000c5947 */ /* 0x000fea0003800000 */
[----:B------:R-:W-:-:S04]  /*0630*/  LOP3.LUT P4, RZ, R2, 0xff, RZ, 0xc0, !PT ;  /* 0x000000ff02ff7812 */ /* 0x000fc8000788c0ff */
[----:B------:R-:W-:-:S04]  /*0640*/  FSETP.LT.AND P4, PT, |R19|, +INF , P4 ;  /* 0x7f8000001300780b */ /* 0x000fc80002781200 */
[----:B------:R-:W-:-:S09]  /*0650*/  SEL R2, RZ, 0x1, !P4 ;  /* 0x00000001ff027807 */ /* 0x000fd20006000000 */
.L_x_82:
[----:B------:R-:W-:Y:S05]  /*0660*/  @P5 BRA `(.L_x_83) ;  /* 0x00000000000c5947 */ /* 0x000fea0003800000 */
[----:B------:R-:W-:-:S04]  /*0670*/  LOP3.LUT P4, RZ, R2, 0xff, RZ, 0xc0, !PT ;  /* 0x000000ff02ff7812 */ /* 0x000fc8000788c0ff */
[----:B------:R-:W-:-:S04]  /*0680*/  FSETP.LT.AND P4, PT, |R27|, +INF , P4 ;  /* 0x7f8000001b00780b */ /* 0x000fc80002781200 */
[----:B------:R-:W-:-:S09]  /*0690*/  SEL R2, RZ, 0x1, !P4 ;  /* 0x00000001ff027807 */ /* 0x000fd20006000000 */
.L_x_83:
        /* <DEDUP_REMOVED lines=8> */
.L_x_80:
[----:B------:R-:W-:Y:S01]  /*0720*/  LOP3.LUT P4, RZ, R2, 0xff, RZ, 0xc0, !PT ;  /* 0x000000ff02ff7812 */ /* 0x000fe2000788c0ff */
[----:B-----5:R-:W-:Y:S02]  /*0730*/  HADD2.F32 R19, -RZ, R22.H0_H0 ;  /* 0x20000016ff137230 */ /* 0x020fe40000004100 */
[----:B------:R-:W-:Y:S01]  /*0740*/  HADD2.F32 R27, -RZ, R27.H0_H0 ;  /* 0x2000001bff1b7230 */ /* 0x000fe20000004100 */
[----:B------:R-:W-:Y:S01]  /*0750*/  FSETP.LT.AND P4, PT, |R6|, +INF , P4 ;  /* 0x7f8000000600780b */ /* 0x000fe20002781200 */
[----:B------:R-:W-:-:S03]  /*0760*/  HADD2.F32 R29, -RZ, R29.H0_H0 ;  /* 0x2000001dff1d7230 */ /* 0x000fc60000004100 */
[C---:B------:R-:W-:Y:S02]  /*0770*/  ISETP.NE.OR P5, PT, R25.reuse, 0x1, !P4 ;  /* 0x000000011900780c */ /* 0x040fe400067a5670 */
[----:B------:R-:W-:Y:S01]  /*0780*/  ISETP.NE.AND P4, PT, R25, 0x1, P4 ;  /* 0x000000011900780c */ /* 0x000fe20002785270 */
[----:B------:R-:W-:-:S04]  /*0790*/  FMUL.FTZ R21, R29, R24 ;  /* 0x000000181d157220 */ /* 0x000fc80000410000 */
[----:B------:R-:W-:-:S06]  /*07a0*/  FFMA.FTZ R21, R20, UR8, R21 ;  /* 0x0000000814157c23 */ /* 0x000fcc0008010015 */
        /* <DEDUP_REMOVED lines=10> */
[----:B------:R-:W-:Y:S02]  /*0850*/  ISETP.NE.AND P4, PT, R25, 0x1, P4 ;  /* 0x000000011900780c */ /* 0x000fe40002785270 */
[----:B------:R-:W-:-:S09]  /*0860*/  F2FP.F16.F32.PACK_AB R6, RZ, R6 ;  /* 0x00000006ff06723e */ /* 0x000fd200000000ff */
[C---:B------:R-:W-:Y:S01]  /*0870*/  @!P6 FSETP.LT.FTZ.AND P4, PT, |R27|.reuse, +INF , PT ;  /* 0x7f8000001b00e80b */ /* 0x040fe20003f91200 */
[----:B------:R-:W-:Y:S01]  /*0880*/  FMUL.FTZ R27, R27, R24 ;  /* 0x000000181b1b7220 */ /* 0x000fe20000410000 */
[----:B------:R-:W-:Y:S02]  /*0890*/  F2FP.F16.F32.PACK_AB R24, RZ, R21 ;  /* 0x00000015ff18723e */ /* 0x000fe400000000ff */
[----:B------:R-:W-:Y:S01]  /*08a0*/  FSETP.LT.AND P4, PT, |R20|, +INF , P4 ;  /* 0x7f8000001400780b */ /* 0x000fe20002781200 */
[----:B------:R-:W-:-:S03]  /*08b0*/  FFMA.FTZ R8, R26, UR8, R27 ;  /* 0x000000081a087c23 */ /* 0x000fc6000801001b */
[----:B------:R-:W-:Y:S02]  /*08c0*/  SEL R2, RZ, 0x1, !P4 ;  /* 0x00000001ff027807 */ /* 0x000fe40006000000 */
[----:B------:R-:W-:Y:S01]  /*08d0*/  F2FP.F16.F32.PACK_AB R8, RZ, R8 ;  /* 0x00000008ff08723e */ /* 0x000fe200000000ff */
[----:B------:R-:W-:Y:S06]  /*08e0*/  @P5 BRA `(.L_x_84) ;  /* 0x0000000000d85947 */ /* 0x000fec0003800000 */
[----:B------:R-:W-:-:S04]  /*08f0*/  FSETP.LT.AND P4, PT, |R29|, +INF , P4 ;  /* 0x7f8000001d00780b */ /* 0x000fc80002781200 */
[----:B------:R-:W-:Y:S01]  /*0900*/  SEL R2, RZ, 0x1, !P4 ;  /* 0x00000001ff027807 */ /* 0x000fe20006000000 */
[----:B------:R-:W-:Y:S08]  /*0910*/  BRA `(.L_x_84) ;  /* 0x0000000000cc7947 */ /* 0x000ff00003800000 */
.L_x_79:
[----:B------:R-:W-:Y:S01]  /*0920*/  FSETP.GEU.FTZ.AND P5, PT, |R6|, +INF , PT ;  /* 0x7f8000000600780b */ /* 0x000fe20003fbe200 */
[----:B-----5:R-:W-:Y:S01]  /*0930*/  HADD2.F32 R19, -RZ, R22.H0_H0 ;  /* 0x20000016ff137230 */ /* 0x020fe20000004100 */
[----:B------:R-:W-:Y:S01]  /*0940*/  LOP3.LUT P4, RZ, R2, 0xff, RZ, 0xc0, !PT ;  /* 0x000000ff02ff7812 */ /* 0x000fe2000788c0ff */
[----:B------:R-:W-:Y:S02]  /*0950*/  HADD2.F32 R27, -RZ, R27.H0_H0 ;  /* 0x2000001bff1b7230 */ /* 0x000fe40000004100 */
[----:B------:R-:W-:Y:S01]  /*0960*/  HADD2.F32 R29, -RZ, R29.H0_H0 ;  /* 0x2000001dff1d7230 */ /* 0x000fe20000004100 */
[----:B------:R-:W-:-:S04]  /*0970*/  PLOP3.LUT P4, PT, P4, P5, PT, 0x8a, 0x0 ;  /* 0x000000000000781c */ /* 0x000fc8000278b172 */
[----:B------:R-:W-:Y:S01]  /*0980*/  FSETP.LT.AND P4, PT, |R28|, +INF , !P4 ;  /* 0x7f8000001c00780b */ /* 0x000fe20006781200 */
[----:B------:R-:W-:-:S03]  /*0990*/  FMUL.FTZ R21, R29, R24 ;  /* 0x000000181d157220 */ /* 0x000fc60000410000 */
[C---:B------:R-:W-:Y:S01]  /*09a0*/  ISETP.NE.OR P6, PT, R25.reuse, RZ, !P4 ;  /* 0x000000ff1900720c */ /* 0x040fe200067c5670 */
[----:B------:R-:W-:Y:S01]  /*09b0*/  FFMA.FTZ R21, R20, UR8, R21 ;  /* 0x0000000814157c23 */ /* 0x000fe20008010015 */
        /* <DEDUP_REMOVED lines=27> */
[----:B------:R-:W-:Y:S01]  /*0b70*/  FMUL.FTZ R27, R27, R24 ;  /* 0x000000181b1b7220 */ /* 0x000fe20000410000 */
[----:B------:R-:W-:Y:S02]  /*0b80*/  F2FP.F16.F32.PACK_AB R24, RZ, R21 ;  /* 0x00000015ff18723e */ /* 0x000fe400000000ff */
        /* <DEDUP_REMOVED lines=12> */
.L_x_84:
        /* <DEDUP_REMOVED lines=16> */
.L_x_77:
        /* <DEDUP_REMOVED lines=15> */
.L_x_93:
[----:B------:R-:W-:-:S06]  /*0e40*/  IMAD.WIDE R8, R17, 0x8, R12 ;  /* 0x0000000811087825 */ /* 0x000fcc00078e020c */
[----:B------:R-:W3:Y:S01]  /*0e50*/  LDG.E.64 R8, desc[UR6][R8.64] ;  /* 0x0000000608087981 */ /* 0x000ee2000c1e1b00 */
[----:B------:R-:W-:-:S06]  /*0e60*/  IMAD.WIDE R4, R17, 0x10, R14 ;  /* 0x0000001011047825 */ /* 0x000fcc00078e020e */
[----:B------:R-:W4:Y:S01]  /*0e70*/  LDG.E.128 R4, desc[UR6][R4.64] ;  /* 0x0000000604047981 */ /* 0x000f22000c1e1d00 */
[----:B---3--:R-:W-:Y:S01]  /*0e80*/  HADD2.F32 R18, -RZ, R8.H0_H0 ;  /* 0x20000008ff127230 */ /* 0x008fe20000004100 */
[--C-:B------:R-:W-:Y:S02]  /*0e90*/  SHF.R.U64 R19, R8, 0x10, R9.reuse ;  /* 0x0000001008137819 */ /* 0x100fe40000001209 */
[----:B------:R-:W-:Y:S02]  /*0ea0*/  SHF.R.U32.HI R21, RZ, 0x10, R9 ;  /* 0x00000010ff157819 */ /* 0x000fe40000011609 */
[----:B------:R-:W-:Y:S01]  /*0eb0*/  FMUL.FTZ R3, R18, UR4 ;  /* 0x0000000412037c20 */ /* 0x000fe20008410000 */
[----:B------:R-:W-:-:S03]  /*0ec0*/  SHF.R.S32.HI R8, RZ, 0x1f, R17 ;  /* 0x0000001fff087819 */ /* 0x000fc60000011411 */
[----:B----4-:R-:W-:-:S06]  /*0ed0*/  FFMA.FTZ R3, R4, UR5, R3 ;  /* 0x0000000504037c23 */ /* 0x010fcc0008010003 */
[----:B------:R-:W0:Y:S01]  /*0ee0*/  F2F.F16.F32 R3, R3 ;  /* 0x0000000300037304 */ /* 0x000e220000200800 */
[----:B------:R-:W-:Y:S05]  /*0ef0*/  @!P1 BRA `(.L_x_87) ;  /* 0x0000000400149947 */ /* 0x000fea0003800000 */
[----:B--2---:R-:W-:-:S13]  /*0f00*/  ISETP.NE.AND P0, PT, R20, RZ, PT ;  /* 0x000000ff1400720c */ /* 0x004fda0003f05270 */
[----:B------:R-:W-:Y:S05]  /*0f10*/  @!P0 BRA `(.L_x_88) ;  /* 0x0000000000848947 */ /* 0x000fea0003800000 */
[----:B------:R-:W-:Y:S01]  /*0f20*/  ISETP.NE.AND P2, PT, R20, 0x1, PT ;  /* 0x000000011400780c */ /* 0x000fe20003f45270 */
[----:B------:R-:W-:Y:S02]  /*0f30*/  HADD2.F32 R19, -RZ, R19.H0_H0 ;  /* 0x20000013ff137230 */ /* 0x000fe40000004100 */
[----:B------:R-:W-:Y:S02]  /*0f40*/  HADD2.F32 R9, -RZ, R9.H0_H0 ;  /* 0x20000009ff097230 */ /* 0x000fe40000004100 */
[----:B------:R-:W-:Y:S02]  /*0f50*/  HADD2.F32 R4, -RZ, R21.H0_H0 ;  /* 0x20000015ff047230 */ /* 0x000fe40000004100 */
[----:B------:R-:W-:Y:S01]  /*0f60*/  FMUL.FTZ R21, R19, UR4 ;  /* 0x0000000413157c20 */ /* 0x000fe20008410000 */
[----:B------:R-:W-:Y:S02]  /*0f70*/  FMUL.FTZ R23, R9, UR4 ;  /* 0x0000000409177c20 */ /* 0x000fe40008410000 */
[----:B------:R-:W-:Y:S01]  /*0f80*/  FMUL.FTZ R25, R4, UR4 ;  /* 0x0000000404197c20 */ /* 0x000fe20008410000 */
[----:B------:R-:W-:Y:S01]  /*0f90*/  FFMA.FTZ R21, R5, UR5, R21 ;  /* 0x0000000505157c23 */ /* 0x000fe20008010015 */
[----:B------:R-:W-:-:S02]  /*0fa0*/  FFMA.FTZ R23, R6, UR5, R23 ;  /* 0x0000000506177c23 */ /* 0x000fc40008010017 */
        /* <DEDUP_REMOVED lines=8> */
.L_x_89:
[----:B------:R-:W-:Y:S05]  /*1030*/  @P2 BRA `(.L_x_90) ;  /* 0x00000000000c2947 */ /* 0x000fea0003800000 */
[----:B------:R-:W-:-:S04]  /*1040*/  LOP3.LUT P0, RZ, R2, 0xff, RZ, 0xc0, !PT ;  /* 0x000000ff02ff7812 */ /* 0x000fc8000780c0ff */
[----:B------:R-:W-:-:S04]  /*1050*/  FSETP.LT.AND P0, PT, |R19|, +INF , P0 ;  /* 0x7f8000001300780b */ /* 0x000fc80000701200 */
[----:B------:R-:W-:-:S09]  /*1060*/  SEL R2, RZ, 0x1, !P0 ;  /* 0x00000001ff027807 */ /* 0x000fd20004000000 */
.L_x_90:
[----:B------:R-:W-:Y:S05]  /*1070*/  @P2 BRA `(.L_x_91) ;  /* 0x00000000000c2947 */ /* 0x000fea0003800000 */
[----:B------:R-:W-:-:S04]  /*1080*/  LOP3.LUT P0, RZ, R2, 0xff, RZ, 0xc0, !PT ;  /* 0x000000ff02ff7812 */ /* 0x000fc8000780c0ff */
[----:B------:R-:W-:-:S04]  /*1090*/  FSETP.LT.AND P0, PT, |R9|, +INF , P0 ;  /* 0x7f8000000900780b */ /* 0x000fc80000701200 */
[----:B------:R-:W-:-:S09]  /*10a0*/  SEL R2, RZ, 0x1, !P0 ;  /* 0x00000001ff027807 */ /* 0x000fd20004000000 */
.L_x_91:
        /* <DEDUP_REMOVED lines=8> */
.L_x_88:
[----:B------:R-:W-:Y:S01]  /*1130*/  LOP3.LUT P0, RZ, R2, 0xff, RZ, 0xc0, !PT ;  /* 0x000000ff02ff7812 */ /* 0x000fe2000780c0ff */
[----:B------:R-:W-:-:S03]  /*1140*/  HADD2.F32 R2, -RZ, R19.H0_H0 ;  /* 0x20000013ff027230 */ /* 0x000fc60000004100 */
[----:B------:R-:W-:Y:S01]  /*1150*/  FSETP.LT.AND P0, PT, |R4|, +INF , P0 ;  /* 0x7f8000000400780b */ /* 0x000fe20000701200 */
[----:B------:R-:W-:-:S03]  /*1160*/  HADD2.F32 R4, -RZ, R21.H0_H0 ;  /* 0x20000015ff047230 */ /* 0x000fc60000004100 */
[C---:B------:R-:W-:Y:S02]  /*1170*/  ISETP.NE.OR P2, PT, R20.reuse, 0x1, !P0 ;  /* 0x000000011400780c */ /* 0x040fe40004745670 */
[----:B------:R-:W-:Y:S01]  /*1180*/  ISETP.NE.AND P0, PT, R20, 0x1, P0 ;  /* 0x000000011400780c */ /* 0x000fe20000705270 */
[----:B------:R-:W-:-:S04]  /*1190*/  FMUL.FTZ R19, R4, UR4 ;  /* 0x0000000404137c20 */ /* 0x000fc80008410000 */
[----:B------:R-:W-:-:S05]  /*11a0*/  FFMA.FTZ R19, R7, UR5, R19 ;  /* 0x0000000507137c23 */ /* 0x000fca0008010013 */
[----:B------:R-:W-:Y:S02]  /*11b0*/  F2FP.F16.F32.PACK_AB R19, RZ, R19 ;  /* 0x00000013ff13723e */ /* 0x000fe400000000ff */
[----:B------:R-:W-:Y:S01]  /*11c0*/  @!P2 FSETP.LT.FTZ.AND P0, PT, |R18|, +INF , PT ;  /* 0x7f8000001200a80b */ /* 0x000fe20003f11200 */
[----:B------:R-:W-:Y:S02]  /*11d0*/  HADD2.F32 R18, -RZ, R9.H0_H0 ;  /* 0x20000009ff127230 */ /* 0x000fe40000004100 */
[----:B------:R-:W-:Y:S01]  /*11e0*/  FMUL.FTZ R9, R2, UR4 ;  /* 0x0000000402097c20 */ /* 0x000fe20008410000 */
[----:B------:R-:W-:-:S03]  /*11f0*/  FSETP.LT.AND P0, PT, |R5|, +INF , P0 ;  /* 0x7f8000000500780b */ /* 0x000fc60000701200 */
[----:B------:R-:W-:Y:S01]  /*1200*/  FFMA.FTZ R9, R5, UR5, R9 ;  /* 0x0000000505097c23 */ /* 0x000fe20008010009 */
[----:B------:R-:W-:Y:S01]  /*1210*/  FMUL.FTZ R5, R18, UR4 ;  /* 0x0000000412057c20 */ /* 0x000fe20008410000 */
[C---:B------:R-:W-:Y:S02]  /*1220*/  ISETP.NE.OR P2, PT, R20.reuse, 0x1, !P0 ;  /* 0x000000011400780c */ /* 0x040fe40004745670 */
[----:B------:R-:W-:Y:S01]  /*1230*/  ISETP.NE.AND P0, PT, R20, 0x1, P0 ;  /* 0x000000011400780c */ /* 0x000fe20000705270 */
[----:B------:R-:W-:Y:S01]  /*1240*/  FFMA.FTZ R5, R6, UR5, R5 ;  /* 0x0000000506057c23 */ /* 0x000fe20008010005 */
[----:B------:R-:W-:-:S04]  /*1250*/  F2FP.F16.F32.PACK_AB R9, RZ, R9 ;  /* 0x00000009ff09723e */ /* 0x000fc800000000ff */
[----:B------:R-:W-:-:S05]  /*1260*/  F2FP.F16.F32.PACK_AB R5, RZ, R5 ;  /* 0x00000005ff05723e */ /* 0x000fca00000000ff */
[----:B------:R-:W-:-:S04]  /*1270*/  @!P2 FSETP.LT.FTZ.AND P0, PT, |R2|, +INF , PT ;  /* 0x7f8000000200a80b */ /* 0x000fc80003f11200 */
[----:B------:R-:W-:Y:S02]  /*1280*/  FSETP.LT.AND P0, PT, |R6|, +INF , P0 ;  /* 0x7f8000000600780b */ /* 0x000fe40000701200 */
[----:B------:R-:W-:Y:S02]  /*1290*/  PRMT R6, R9, 0x7610, R6 ;  /* 0x0000761009067816 */ /* 0x000fe40000000006 */
[C---:B------:R-:W-:Y:S02]  /*12a0*/  ISETP.NE.OR P2, PT, R20.reuse, 0x1, !P0 ;  /* 0x000000011400780c */ /* 0x040fe40004745670 */
[----:B------:R-:W-:-:S11]  /*12b0*/  ISETP.NE.AND P0, PT, R20, 0x1, P0 ;  /* 0x000000011400780c */ /* 0x000fd60000705270 */
[----:B------:R-:W-:Y:S02]  /*12c0*/  @!P2 FSETP.LT.FTZ.AND P0, PT, |R18|, +INF , PT ;  /* 0x7f8000001200a80b */ /* 0x000fe40003f11200 */
[----:B------:R-:W-:Y:S02]  /*12d0*/  ISETP.NE.AND P2, PT, R20, 0x1, PT ;  /* 0x000000011400780c */ /* 0x000fe40003f45270 */
[----:B------:R-:W-:Y:S02]  /*12e0*/  FSETP.LT.AND P0, PT, |R7|, +INF , P0 ;  /* 0x7f8000000700780b */ /* 0x000fe40000701200 */
[----:B------:R-:W-:Y:S02]  /*12f0*/  PRMT R18, R19, 0x7610, R18 ;  /* 0x0000761013127816 */ /* 0x000fe40000000012 */
[----:B------:R-:W-:-:S07]  /*1300*/  SEL R2, RZ, 0x1, !P0 ;  /* 0x00000001ff027807 */ /* 0x000fce0004000000 */
[----:B------:R-:W-:Y:S05]  /*1310*/  @P2 BRA `(.L_x_92) ;  /* 0x0000000000e02947 */ /* 0x000fea0003800000 */
[----:B------:R-:W-:-:S04]  /*1320*/  FSETP.LT.AND P0, PT, |R4|, +INF , P0 ;  /* 0x7f8000000400780b */ /* 0x000fc80000701200 */
[----:B------:R-:W-:Y:S01]  /*1330*/  SEL R2, RZ, 0x1, !P0 ;  /* 0x00000001ff027807 */ /* 0x000fe20004000000 */
[----:B------:R-:W-:Y:S08]  /*1340*/  BRA `(.L_x_92) ;  /* 0x0000000000d47947 */ /* 0x000ff00003800000 */
.L_x_87:
[----:B------:R-:W-:Y:S01]  /*1350*/  LOP3.LUT P0, RZ, R2, 0xff, RZ, 0xc0, !PT ;  /* 0x000000ff02ff7812 */ /* 0x000fe2000780c0ff */
[----:B------:R-:W-:Y:S01]  /*1360*/  HADD2.F32 R2, -RZ, R19.H0_H0 ;  /* 0x20000013ff027230 */ /* 0x000fe20000004100 */
[----:B------:R-:W-:Y:S01]  /*1370*/  FSETP.GEU.FTZ.AND P3, PT, |R4|, +INF , PT ;  /* 0x7f8000000400780b */ /* 0x000fe20003f7e200 */
[----:B------:R-:W-:-:S03]  /*1380*/  HADD2.F32 R4, -RZ, R21.H0_H0 ;  /* 0x20000015ff047230 */ /* 0x000fc60000004100 */
        /* <DEDUP_REMOVED lines=11> */
[----:B------:R-:W-:Y:S02]  /*1440*/  PLOP3.LUT P0, PT, P0, P2, PT, 0x8a, 0x0 ;  /* 0x000000000000781c */ /* 0x000fe40000705172 */
[----:B------:R-:W-:Y:S01]  /*1450*/  FMUL.FTZ R19, R18, UR4 ;  /* 0x0000000412137c20 */ /* 0x000fe20008410000 */
[----:B------:R-:W-:Y:S01]  /*1460*/  FFMA.FTZ R9, R5, UR5, R9 ;  /* 0x0000000505097c23 */ /* 0x000fe20008010009 */
[----:B------:R-:W-:Y:S01]  /*1470*/  FSETP.LT.AND P0, PT, |R2|, +INF , !P0 ;  /* 0x7f8000000200780b */ /* 0x000fe20004701200 */
[----:B------:R-:W-:Y:S01]  /*1480*/  FMUL.FTZ R5, R4, UR4 ;  /* 0x0000000404057c20 */ /* 0x000fe20008410000 */
[----:B------:R-:W-:-:S02]  /*1490*/  FFMA.FTZ R19, R6, UR5, R19 ;  /* 0x0000000506137c23 */ /* 0x000fc40008010013 */
[C---:B------:R-:W-:Y:S01]  /*14a0*/  ISETP.NE.OR P3, PT, R20.reuse, RZ, !P0 ;  /* 0x000000ff1400720c */ /* 0x040fe20004765670 */
[----:B------:R-:W-:Y:S01]  /*14b0*/  FFMA.FTZ R5, R7, UR5, R5 ;  /* 0x0000000507057c23 */ /* 0x000fe20008010005 */
[----:B------:R-:W-:Y:S02]  /*14c0*/  ISETP.NE.AND P0, PT, R20, RZ, P0 ;  /* 0x000000ff1400720c */ /* 0x000fe40000705270 */
[----:B------:R-:W-:Y:S02]  /*14d0*/  F2FP.F16.F32.PACK_AB R9, RZ, R9 ;  /* 0x00000009ff09723e */ /* 0x000fe400000000ff */
[----:B------:R-:W-:-:S07]  /*14e0*/  F2FP.F16.F32.PACK_AB R19, RZ, R19 ;  /* 0x00000013ff13723e */ /* 0x000fce00000000ff */
        /* <DEDUP_REMOVED lines=14> */
[----:B------:R-:W-:Y:S02]  /*15d0*/  @!P3 FSETP.LT.FTZ.AND P0, PT, |R18|, +INF , PT ;  /* 0x7f8000001200b80b */ /* 0x000fe40003f11200 */
[----:B------:R-:W-:Y:S02]  /*15e0*/  F2FP.F16.F32.PACK_AB R18, RZ, R5 ;  /* 0x00000005ff12723e */ /* 0x000fe400000000ff */
[----:B------:R-:W-:Y:S02]  /*15f0*/  PLOP3.LUT P0, PT, P0, P2, PT, 0x8a, 0x0 ;  /* 0x000000000000781c */ /* 0x000fe40000705172 */
[----:B------:R-:W-:Y:S02]  /*1600*/  PRMT R5, R19, 0x7610, R5 ;  /* 0x0000761013057816 */ /* 0x000fe40000000005 */
        /* <DEDUP_REMOVED lines=9> */
.L_x_92:
        /* <DEDUP_REMOVED lines=13> */
.L_x_86:
[----:B------:R-:W-:Y:S05]  /*1770*/  BSYNC B0 ;  /* 0x0000000000007941 */ /* 0x000fea0003800000 */
.L_x_78:
[----:B------:R-:W-:-:S13]  /*1780*/  LOP3.LUT P0, RZ, R2, 0xff, RZ, 0xc0, !PT ;  /* 0x000000ff02ff7812 */ /* 0x000fda000780c0ff */
[----:B------:R-:W-:Y:S05]  /*1790*/  @P0 EXIT ;  /* 0x000000000000094d */ /* 0x000fea0003800000 */
[----:B------:R-:W0:Y:S01]  /*17a0*/  LDC.64 R2, c[0x0][0x218] ;  /* 0x00008600ff027b82 */ /* 0x000e220000000a00 */
[----:B------:R-:W-:-:S05]  /*17b0*/  IMAD.MOV.U32 R5, RZ, RZ, 0x1 ;  /* 0x00000001ff057424 */ /* 0x000fca00078e00ff */
[----:B0-----:R-:W-:Y:S01]  /*17c0*/  STG.E.STRONG.SYS desc[UR6][R2.64], R5 ;  /* 0x0000000502007986 */ /* 0x001fe2000c115906 */
[----:B------:R-:W-:Y:S05]  /*17d0*/  EXIT ;  /* 0x000000000000794d */ /* 0x000fea0003800000 */
.L_x_94:
        /* <DEDUP_REMOVED lines=10> */
.L_x_156:


//--------------------- .text._Z25multi_tensor_apply_kernelI18TensorListMetadataILi3EE12AxpbyFunctorIfN3c104HalfEfEJffiEEvlPViT_T0_DpT1_ --------------------------
	.section	.text._Z25multi_tensor_apply_kernelI18TensorListMetadataILi3EE12AxpbyFunctorIfN3c104HalfEfEJffiEEvlPViT_T0_DpT1_,"ax",@progbits
	.align	128
        .global         _Z25multi_tensor_apply_kernelI18TensorListMetadataILi3EE12AxpbyFunctorIfN3c104HalfEfEJffiEEvlPViT_T0_DpT1_
        .type           _Z25multi_tensor_apply_kernelI18TensorListMetadataILi3EE12AxpbyFunctorIfN3c104HalfEfEJffiEEvlPViT_T0_DpT1_,@function
        .size           _Z25multi_tensor_apply_kernelI18TensorListMetadataILi3EE12AxpbyFunctorIfN3c104HalfEfEJffiEEvlPViT_T0_DpT1_,(.L_x_157 - _Z25multi_tensor_apply_kernelI18TensorListMetadataILi3EE12AxpbyFunctorIfN3c104HalfEfEJffiEEvlPViT_T0_DpT1_)
        .other          _Z25multi_tensor_apply_kernelI18TensorListMetadataILi3EE12AxpbyFunctorIfN3c104HalfEfEJffiEEvlPViT_T0_DpT1_,@"STO_CUDA_ENTRY STV_DEFAULT"
_Z25multi_tensor_apply_kernelI18TensorListMetadataILi3EE12AxpbyFunctorIfN3c104HalfEfEJffiEEvlPViT_T0_DpT1_:
.text._Z25multi_tensor_apply_kernelI18TensorListMetadataILi3EE12AxpbyFunctorIfN3c104HalfEfEJffiEEvlPViT_T0_DpT1_:
        /* <DEDUP_REMOVED lines=29> */
.L_x_95:
        /* <DEDUP_REMOVED lines=9> */
.L_x_104:
        /* <DEDUP_REMOVED lines=12> */
[-C--:B------:R-:W-:Y:S01]  /*0320*/  ISETP.GE.AND P0, PT, R23, R8.reuse, PT ;  /* 0x000000081700720c */ /* 0x080fe20003f06270 */
[----:B------:R-:W-:Y:S01]  /*0330*/  IMAD.MOV.U32 R26, RZ, RZ, RZ ;  /* 0x000000ffff1a7224 */ /* 0x000fe200078e00ff */
[----:B------:R-:W-:-:S02]  /*0340*/  ISETP.GE.AND P2, PT, R11, R8, PT ;  /* 0x000000080b00720c */ /* 0x000fc40003f46270 */
[-C--:B------:R-:W-:Y:S01]  /*0350*/  ISETP.LT.AND P0, PT, R23, R2.reuse, !P0 ;  /* 0x000000021700720c */ /* 0x080fe20004701270 */
[----:B------:R-:W-:Y:S01]  /*0360*/  IMAD.MOV.U32 R29, RZ, RZ, RZ ;  /* 0x000000ffff1d7224 */ /* 0x000fe200078e00ff */
[----:B------:R-:W-:-:S03]  /*0370*/  ISETP.LT.AND P2, PT, R11, R2, !P2 ;  /* 0x000000020b00720c */ /* 0x000fc60005741270 */
[----:B------:R-:W-:-:S04]  /*0380*/  @P3 IMAD.WIDE R14, R9, 0x2, R6 ;  /* 0x00000002090e3825 */ /* 0x000fc800078e0206 */
[--C-:B------:R-:W-:Y:S01]  /*0390*/  @P3 IMAD.WIDE R18, R9, 0x4, R16.reuse ;  /* 0x0000000409123825 */ /* 0x100fe200078e0210 */
[----:B------:R-:W2:Y:S04]  /*03a0*/  @P3 LDG.E.U16 R28, desc[UR6][R14.64] ;  /* 0x000000060e1c3981 */ /* 0x000ea8000c1e1500 */
[----:B------:R0:W3:Y:S01]  /*03b0*/  @P3 LDG.E R10, desc[UR6][R18.64] ;  /* 0x00000006120a3981 */ /* 0x0000e2000c1e1900 */
[----:B------:R-:W-:-:S05]  /*03c0*/  @P2 IMAD.WIDE R24, R11, 0x4, R16 ;  /* 0x000000040b182825 */ /* 0x000fca00078e0210 */
[----:B------:R1:W5:Y:S01]  /*03d0*/  @P2 LDG.E R12, desc[UR6][R24.64] ;  /* 0x00000006180c2981 */ /* 0x000362000c1e1900 */
[----:B0-----:R-:W-:-:S05]  /*03e0*/  @P1 IMAD.WIDE R18, R13, 0x4, R16 ;  /* 0x000000040d121825 */ /* 0x001fca00078e0210 */
[----:B------:R0:W5:Y:S01]  /*03f0*/  @P1 LDG.E R26, desc[UR6][R18.64] ;  /* 0x00000006121a1981 */ /* 0x000162000c1e1900 */
[----:B-1----:R-:W1:Y:S01]  /*0400*/  LDC.64 R24, c[0x0][0xe70] ;  /* 0x00039c00ff187b82 */ /* 0x002e620000000a00 */
[----:B0-----:R-:W-:-:S05]  /*0410*/  @P0 IMAD.WIDE R18, R23, 0x4, R16 ;  /* 0x0000000417120825 */ /* 0x001fca00078e0210 */
[----:B------:R-:W5:Y:S01]  /*0420*/  @P0 LDG.E R29, desc[UR6][R18.64] ;  /* 0x00000006121d0981 */ /* 0x000f62000c1e1900 */
[----:B------:R-:W-:Y:S01]  /*0430*/  PRMT R27, RZ, 0x7610, R27 ;  /* 0x00007610ff1b7816 */ /* 0x000fe2000000001b */
[----:B------:R-:W-:Y:S01]  /*0440*/  @P1 IMAD.WIDE R20, R13, 0x2, R6 ;  /* 0x000000020d141825 */ /* 0x000fe200078e0206 */
[----:B------:R-:W-:-:S03]  /*0450*/  PRMT R22, RZ, 0x7610, R22 ;  /* 0x00007610ff167816 */ /* 0x000fc60000000016 */
[----:B------:R-:W-:Y:S01]  /*0460*/  @P2 IMAD.WIDE R14, R11, 0x2, R6 ;  /* 0x000000020b0e2825 */ /* 0x000fe200078e0206 */
[----:B------:R0:W5:Y:S01]  /*0470*/  @P1 LDG.E.U16 R27, desc[UR6][R20.64] ;  /* 0x00000006141b1981 */ /* 0x000162000c1e1500 */
[----:B-1----:R-:W-:-:S03]  /*0480*/  ISETP.NE.AND P4, PT, R25, -0x1, PT ;  /* 0xffffffff1900780c */ /* 0x002fc60003f85270 */
[----:B------:R1:W5:Y:S01]  /*0490*/  @P2 LDG.E.U16 R22, desc[UR6][R14.64] ;  /* 0x000000060e162981 */ /* 0x000362000c1e1500 */
[----:B0-----:R-:W-:Y:S01]  /*04a0*/  PRMT R21, RZ, 0x7610, R21 ;  /* 0x00007610ff157816 */ /* 0x001fe20000000015 */
[----:B-1----:R-:W-:-:S05]  /*04b0*/  @P0 IMAD.WIDE R14, R23, 0x2, R6 ;  /* 0x00000002170e0825 */ /* 0x002fca00078e0206 */
[----:B------:R0:W5:Y:S01]  /*04c0*/  @P0 LDG.E.U16 R21, desc[UR6][R14.64] ;  /* 0x000000060e150981 */ /* 0x000162000c1e1500 */
[----:B--2---:R-:W-:-:S05]  /*04d0*/  HADD2.F32 R28, -RZ, R28.H0_H0 ;  /* 0x2000001cff1c7230 */ /* 0x004fca0000004100 */
[----:B0-----:R-:W-:-:S04]  /*04e0*/  FMUL.FTZ R15, R28, R24 ;  /* 0x000000181c0f7220 */ /* 0x001fc80000410000 */
[----:B---3--:R-:W-:Y:S01]  /*04f0*/  FFMA.FTZ R20, R10, UR8, R15 ;  /* 0x000000080a147c23 */ /* 0x008fe2000801000f */
        /* <DEDUP_REMOVED lines=8> */
[----:B------:R-:W-:-:S03]  /*0580*/  FMUL.FTZ R21, R27, R24 ;  /* 0x000000181b157220 */ /* 0x000fc60000410000 */
[----:B------:R-:W-:Y:S01]  /*0590*/  FFMA.FTZ R19, R12, UR8, R19 ;  /* 0x000000080c137c23 */ /* 0x000fe20008010013 */
[----:B------:R-:W-:Y:S01]  /*05a0*/  FMUL.FTZ R24, R15, R24 ;  /* 0x000000180f187220 */ /* 0x000fe20000410000 */
[----:B------:R-:W-:Y:S06]  /*05b0*/  @P5 BRA `(.L_x_100) ;  /* 0x00000000000c5947 */ /* 0x000fec0003800000 */
[----:B------:R-:W-:-:S04]  /*05c0*/  LOP3.LUT P4, RZ, R0, 0xff, RZ, 0xc0, !PT ;  /* 0x000000ff00ff7812 */ /* 0x000fc8000788c0ff */
[----:B------:R-:W-:-:S04]  /*05d0*/  FSETP.LT.AND P4, PT, |R28|, +INF , P4 ;  /* 0x7f8000001c00780b */ /* 0x000fc80002781200 */
[----:B------:R-:W-:-:S09]  /*05e0*/  SEL R0, RZ, 0x1, !P4 ;  /* 0x00000001ff007807 */ /* 0x000fd20006000000 */
.L_x_100:
[----:B------:R-:W-:Y:S05]  /*05f0*/  @P5 BRA `(.L_x_101) ;  /* 0x00000000000c5947 */ /* 0x000fea0003800000 */
[----:B------:R-:W-:-:S04]  /*0600*/  LOP3.LUT P4, RZ, R0, 0xff, RZ, 0xc0, !PT ;  /* 0x000000ff00ff7812 */ /* 0x000fc8000788c0ff */
[----:B------:R-:W-:-:S04]  /*0610*/  FSETP.LT.AND P4, PT, |R22|, +INF , P4 ;  /* 0x7f8000001600780b */ /* 0x000fc80002781200 */
[----:B------:R-:W-:-:S09]  /*0620*/  SEL R0, RZ, 0x1, !P4 ;  /* 0x00000001ff007807 */ /* 0x000fd20006000000 */
.L_x_101:
[----:B------:R-:W-:Y:S05]  /*0630*/  @P5 BRA `(.L_x_102) ;  /* 0x00000000000c5947 */ /* 0x000fea0003800000 */
[----:B------:R-:W-:-:S04]  /*0640*/  LOP3.LUT P4, RZ, R0, 0xff, RZ, 0xc0, !PT ;  /* 0x000000ff00ff7812 */ /* 0x000fc8000788c0ff */
[----:B------:R-:W-:-:S04]  /*0650*/  FSETP.LT.AND P4, PT, |R27|, +INF , P4 ;  /* 0x7f8000001b00780b */ /* 0x000fc80002781200 */
[----:B------:R-:W-:-:S09]  /*0660*/  SEL R0, RZ, 0x1, !P4 ;  /* 0x00000001ff007807 */ /* 0x000fd20006000000 */
.L_x_102:
[----:B------:R-:W-:Y:S01]  /*0670*/  FFMA.FTZ R21, R26, UR8, R21 ;  /* 0x000000081a157c23 */ /* 0x000fe20008010015 */
[----:B------:R-:W-:Y:S01]  /*0680*/  FFMA.FTZ R29, R29, UR8, R24 ;  /* 0x000000081d1d7c23 */ /* 0x000fe20008010018 */
[----:B------:R-:W-:Y:S06]  /*0690*/  @P5 BRA `(.L_x_103) ;  /* 0x0000000400445947 */ /* 0x000fec0003800000 */
[----:B------:R-:W-:-:S04]  /*06a0*/  LOP3.LUT P4, RZ, R0, 0xff, RZ, 0xc0, !PT ;  /* 0x000000ff00ff7812 */ /* 0x000fc8000788c0ff */
[----:B------:R-:W-:-:S04]  /*06b0*/  FSETP.LT.AND P4, PT, |R15|, +INF , P4 ;  /* 0x7f8000000f00780b */ /* 0x000fc80002781200 */
[----:B------:R-:W-:Y:S01]  /*06c0*/  SEL R0, RZ, 0x1, !P4 ;  /* 0x00000001ff007807 */ /* 0x000fe20006000000 */
[----:B------:R-:W-:Y:S08]  /*06d0*/  BRA `(.L_x_103) ;  /* 0x0000000400347947 */ /* 0x000ff00003800000 */
.L_x_99:
[----:B------:R-:W-:Y:S01]  /*06e0*/  LOP3.LUT P4, RZ, R0, 0xff, RZ, 0xc0, !PT ;  /* 0x000000ff00ff7812 */ /* 0x000fe2000788c0ff */
[----:B-----5:R-:W-:Y:S02]  /*06f0*/  HADD2.F32 R19, -RZ, R22.H0_H0 ;  /* 0x20000016ff137230 */ /* 0x020fe40000004100 */
[----:B------:R-:W-:Y:S01]  /*0700*/  HADD2.F32 R27, -RZ, R27.H0_H0 ;  /* 0x2000001bff1b7230 */ /* 0x000fe20000004100 */
[----:B------:R-:W-:Y:S01]  /*0710*/  FSETP.LT.AND P4, PT, |R10|, +INF , P4 ;  /* 0x7f8000000a00780b */ /* 0x000fe20002781200 */
[----:B------:R-:W-:-:S03]  /*0720*/  HADD2.F32 R15, -RZ, R21.H0_H0 ;  /* 0x20000015ff0f7230 */ /* 0x000fc60000004100 */
[----:B------:R-:W-:Y:S01]  /*0730*/  ISETP.NE.OR P5, PT, R25, 0x1, !P4 ;  /* 0x000000011900780c */ /* 0x000fe200067a5670 */
[----:B------:R-:W-:Y:S01]  /*0740*/  FMUL.FTZ R21, R27, R24 ;  /* 0x000000181b157220 */ /* 0x000fe20000410000 */
[----:B------:R-:W-:-:S03]  /*0750*/  ISETP.NE.AND P4, PT, R25, 0x1, P4 ;  /* 0x000000011900780c */ /* 0x000fc60002785270 */
[----:B------:R-:W-:-:S08]  /*0760*/  FFMA.FTZ R21, R26, UR8, R21 ;  /* 0x000000081a157c23 */ /* 0x000fd00008010015 */
[----:B------:R-:W-:-:S04]  /*0770*/  @!P5 FSETP.LT.FTZ.AND P4, PT, |R28|, +INF , PT ;  /* 0x7f8000001c00d80b */ /* 0x000fc80003f91200 */
[----:B------:R-:W-:-:S04]  /*0780*/  FSETP.LT.AND P4, PT, |R12|, +INF , P4 ;  /* 0x7f8000000c00780b */ /* 0x000fc80002781200 */
[C---:B------:R-:W-:Y:S02]  /*0790*/  ISETP.NE.OR P5, PT, R25.reuse, 0x1, !P4 ;  /* 0x000000011900780c */ /* 0x040fe400067a5670 */
[----:B------:R-:W-:-:S11]  /*07a0*/  ISETP.NE.AND P4, PT, R25, 0x1, P4 ;  /* 0x000000011900780c */ /* 0x000fd60002785270 */
[C---:B------:R-:W-:Y:S01]  /*07b0*/  @!P5 FSETP.LT.FTZ.AND P4, PT, |R19|.reuse, +INF , PT ;  /* 0x7f8000001300d80b */ /* 0x040fe20003f91200 */
[-C--:B------:R-:W-:Y:S01]  /*07c0*/  FMUL.FTZ R19, R19, R24.reuse ;  /* 0x0000001813137220 */ /* 0x080fe20000410000 */
[----:B------:R-:W-:Y:S02]  /*07d0*/  FMUL.FTZ R24, R15, R24 ;  /* 0x000000180f187220 */ /* 0x000fe40000410000 */
[----:B------:R-:W-:Y:S01]  /*07e0*/  FSETP.LT.AND P4, PT, |R26|, +INF , P4 ;  /* 0x7f8000001a00780b */ /* 0x000fe20002781200 */
[----:B------:R-:W-:-:S03]  /*07f0*/  FFMA.FTZ R19, R12, UR8, R19 ;  /* 0x000000080c137c23 */ /* 0x000fc60008010013 */
[C---:B------:R-:W-:Y:S02]  /*0800*/  ISETP.NE.OR P5, PT, R25.reuse, 0x1, !P4 ;  /* 0x000000011900780c */ /* 0x040fe400067a5670 */
[----:B------:R-:W-:-:S11]  /*0810*/  ISETP.NE.AND P4, PT, R25, 0x1, P4 ;  /* 0x000000011900780c */ /* 0x000fd60002785270 */
[----:B------:R-:W-:Y:S02]  /*0820*/  @!P5 FSETP.LT.FTZ.AND P4, PT, |R27|, +INF , PT ;  /* 0x7f8000001b00d80b */ /* 0x000fe40003f91200 */
[----:B------:R-:W-:Y:S02]  /*0830*/  ISETP.NE.AND P5, PT, R25, 0x1, PT ;  /* 0x000000011900780c */ /* 0x000fe40003fa5270 */
[C---:B------:R-:W-:Y:S01]  /*0840*/  FSETP.LT.AND P4, PT, |R29|.reuse, +INF , P4 ;  /* 0x7f8000001d00780b */ /* 0x040fe20002781200 */
[----:B------:R-:W-:-:S03]  /*0850*/  FFMA.FTZ R29, R29, UR8, R24 ;  /* 0x000000081d1d7c23 */ /* 0x000fc60008010018 */
[----:B------:R-:W-:-:S07]  /*0860*/  SEL R0, RZ, 0x1, !P4 ;  /* 0x00000001ff007807 */ /* 0x000fce0006000000 */
[----:B------:R-:W-:Y:S05]  /*0870*/  @P5 BRA `(.L_x_103) ;  /* 0x0000000000cc5947 */ /* 0x000fea0003800000 */
[----:B------:R-:W-:-:S04]  /*0880*/  FSETP.LT.AND P4, PT, |R15|, +INF , P4 ;  /* 0x7f8000000f00780b */ /* 0x000fc80002781200 */
[----:B------:R-:W-:Y:S01]  /*0890*/  SEL R0, RZ, 0x1, !P4 ;  /* 0x00000001ff007807 */ /* 0x000fe20006000000 */
[----:B------:R-:W-:Y:S08]  /*08a0*/  BRA `(.L_x_103) ;  /* 0x0000000000c07947 */ /* 0x000ff00003800000 */
.L_x_98:
[----:B------:R-:W-:Y:S01]  /*08b0*/  FSETP.GEU.FTZ.AND P5, PT, |R10|, +INF , PT ;  /* 0x7f8000000a00780b */ /* 0x000fe20003fbe200 */
[----:B-----5:R-:W-:Y:S01]  /*08c0*/  HADD2.F32 R19, -RZ, R22.H0_H0 ;  /* 0x20000016ff137230 */ /* 0x020fe20000004100 */
[----:B------:R-:W-:Y:S01]  /*08d0*/  LOP3.LUT P4, RZ, R0, 0xff, RZ, 0xc0, !PT ;  /* 0x000000ff00ff7812 */ /* 0x000fe2000788c0ff */
[----:B------:R-:W-:Y:S02]  /*08e0*/  HADD2.F32 R27, -RZ, R27.H0_H0 ;  /* 0x2000001bff1b7230 */ /* 0x000fe40000004100 */
[----:B------:R-:W-:Y:S01]  /*08f0*/  HADD2.F32 R15, -RZ, R21.H0_H0 ;  /* 0x20000015ff0f7230 */ /* 0x000fe20000004100 */
[----:B------:R-:W-:Y:S02]  /*0900*/  PLOP3.LUT P4, PT, P4, P5, PT, 0x8a, 0x0 ;  /* 0x000000000000781c */ /* 0x000fe4000278b172 */
[----:B------:R-:W-:Y:S02]  /*0910*/  FMUL.FTZ R21, R27, R24 ;  /* 0x000000181b157220 */ /* 0x000fe40000410000 */
[----:B------:R-:W-:-:S02]  /*0920*/  FSETP.LT.AND P4, PT, |R28|, +INF , !P4 ;  /* 0x7f8000001c00780b */ /* 0x000fc40006781200 */
[----:B------:R-:W-:Y:S02]  /*0930*/  FFMA.FTZ R21, R26, UR8, R21 ;  /* 0x000000081a157c23 */ /* 0x000fe40008010015 */
        /* <DEDUP_REMOVED lines=24> */
[C---:B------:R-:W-:Y:S01]  /*0ac0*/  FSETP.GEU.FTZ.AND P5, PT, |R29|.reuse, +INF , PT ;  /* 0x7f8000001d00780b */ /* 0x040fe20003fbe200 */
[----:B------:R-:W-:Y:S01]  /*0ad0*/  FFMA.FTZ R29, R29, UR8, R24 ;  /* 0x000000081d1d7c23 */ /* 0x000fe20008010018 */
        /* <DEDUP_REMOVED lines=13> */
.L_x_103:
        /* <DEDUP_REMOVED lines=13> */
.L_x_96:
        /* <DEDUP_REMOVED lines=16> */
.L_x_112:
[----:B------:R-:W-:-:S05]  /*0d80*/  IMAD.WIDE R20, R19, 0x8, R6 ;  /* 0x0000000813147825 */ /* 0x000fca00078e0206 */
[----:B------:R-:W3:Y:S01]  /*0d90*/  LDG.E.64 R12, desc[UR6][R20.64] ;  /* 0x00000006140c7981 */ /* 0x000ee2000c1e1b00 */
[----:B------:R-:W-:-:S06]  /*0da0*/  IMAD.WIDE R8, R19, 0x10, R16 ;  /* 0x0000001013087825 */ /* 0x000fcc00078e0210 */
[----:B------:R-:W4:Y:S01]  /*0db0*/  LDG.E.128 R8, desc[UR6][R8.64] ;  /* 0x0000000608087981 */ /* 0x000f22000c1e1d00 */
[----:B------:R-:W-:Y:S01]  /*0dc0*/  SHF.R.S32.HI R18, RZ, 0x1f, R19 ;  /* 0x0000001fff127819 */ /* 0x000fe20000011413 */
[----:B---3--:R-:W-:Y:S01]  /*0dd0*/  HADD2.F32 R14, -RZ, R12.H0_H0 ;  /* 0x2000000cff0e7230 */ /* 0x008fe20000004100 */
[--C-:B------:R-:W-:Y:S02]  /*0de0*/  SHF.R.U64 R12, R12, 0x10, R13.reuse ;  /* 0x000000100c0c7819 */ /* 0x100fe4000000120d */
[----:B------:R-:W-:Y:S02]  /*0df0*/  SHF.R.U32.HI R23, RZ, 0x10, R13 ;  /* 0x00000010ff177819 */ /* 0x000fe4000001160d */
[----:B------:R-:W-:Y:S01]  /*0e00*/  FMUL.FTZ R15, R14, UR4 ;  /* 0x000000040e0f7c20 */ /* 0x000fe20008410000 */
[----:B------:R-:W-:-:S03]  /*0e10*/  PRMT R21, R12, 0x7610, R21 ;  /* 0x000076100c157816 */ /* 0x000fc60000000015 */
[----:B----4-:R-:W-:Y:S01]  /*0e20*/  FFMA.FTZ R12, R8, UR5, R15 ;  /* 0x00000005080c7c23 */ /* 0x010fe2000801000f */
[----:B------:R-:W-:Y:S06]  /*0e30*/  @!P1 BRA `(.L_x_106) ;  /* 0x0000000000e89947 */ /* 0x000fec0003800000 */
        /* <DEDUP_REMOVED lines=8> */
[----:B------:R-:W-:-:S03]  /*0ec0*/  FMUL.FTZ R25, R20, UR4 ;  /* 0x0000000414197c20 */ /* 0x000fc60008410000 */
[----:B------:R-:W-:Y:S05]  /*0ed0*/  @P2 BRA `(.L_x_108) ;  /* 0x00000000000c2947 */ /* 0x000fea0003800000 */
[----:B------:R-:W-:-:S04]  /*0ee0*/  LOP3.LUT P0, RZ, R0, 0xff, RZ, 0xc0, !PT ;  /* 0x000000ff00ff7812 */ /* 0x000fc8000780c0ff */
[----:B------:R-:W-:-:S04]  /*0ef0*/  FSETP.LT.AND P0, PT, |R14|, +INF , P0 ;  /* 0x7f8000000e00780b */ /* 0x000fc80000701200 */
[----:B------:R-:W-:-:S09]  /*0f00*/  SEL R0, RZ, 0x1, !P0 ;  /* 0x00000001ff007807 */ /* 0x000fd20004000000 */
.L_x_108:
[----:B------:R-:W-:Y:S05]  /*0f10*/  @P2 BRA `(.L_x_109) ;  /* 0x00000000000c2947 */ /* 0x000fea0003800000 */
[----:B------:R-:W-:-:S04]  /*0f20*/  LOP3.LUT P0, RZ, R0, 0xff, RZ, 0xc0, !PT ;  /* 0x000000ff00ff7812 */ /* 0x000fc8000780c0ff */
[----:B------:R-:W-:-:S04]  /*0f30*/  FSETP.LT.AND P0, PT, |R15|, +INF , P0 ;  /* 0x7f8000000f00780b */ /* 0x000fc80000701200 */
[----:B------:R-:W-:-:S09]  /*0f40*/  SEL R0, RZ, 0x1, !P0 ;  /* 0x00000001ff007807 */ /* 0x000fd20004000000 */
.L_x_109:
[----:B------:R-:W-:Y:S05]  /*0f50*/  @P2 BRA `(.L_x_110) ;  /* 0x00000000000c2947 */ /* 0x000fea0003800000 */
[----:B------:R-:W-:-:S04]  /*0f60*/  LOP3.LUT P0, RZ, R0, 0xff, RZ, 0xc0, !PT ;  /* 0x000000ff00ff7812 */ /* 0x000fc8000780c0ff */
[----:B------:R-:W-:-:S04]  /*0f70*/  FSETP.LT.AND P0, PT, |R21|, +INF , P0 ;  /* 0x7f8000001500780b */ /* 0x000fc80000701200 */
[----:B------:R-:W-:-:S09]  /*0f80*/  SEL R0, RZ, 0x1, !P0 ;  /* 0x00000001ff007807 */ /* 0x000fd20004000000 */
.L_x_110:
        /* <DEDUP_REMOVED lines=8> */
.L_x_107:
[----:B------:R-:W-:Y:S01]  /*1010*/  LOP3.LUT P0, RZ, R0, 0xff, RZ, 0xc0, !PT ;  /* 0x000000ff00ff7812 */ /* 0x000fe2000780c0ff */
[----:B------:R-:W-:Y:S02]  /*1020*/  HADD2.F32 R0, -RZ, R21.H0_H0 ;  /* 0x20000015ff007230 */ /* 0x000fe40000004100 */
[----:B------:R-:W-:Y:S01]  /*1030*/  HADD2.F32 R20, -RZ, R23.H0_H0 ;  /* 0x20000017ff147230 */ /* 0x000fe20000004100 */
[----:B------:R-:W-:Y:S01]  /*1040*/  FSETP.LT.AND P0, PT, |R8|, +INF , P0 ;  /* 0x7f8000000800780b */ /* 0x000fe20000701200 */
[----:B------:R-:W-:Y:S02]  /*1050*/  HADD2.F32 R8, -RZ, R13.H0_H0 ;  /* 0x2000000dff087230 */ /* 0x000fe40000004100 */
[----:B------:R-:W-:Y:S01]  /*1060*/  FMUL.FTZ R13, R0, UR4 ;  /* 0x00000004000d7c20 */ /* 0x000fe20008410000 */
[----:B------:R-:W-:Y:S01]  /*1070*/  ISETP.NE.OR P2, PT, R22, 0x1, !P0 ;  /* 0x000000011600780c */ /* 0x000fe20004745670 */
[----:B------:R-:W-:Y:S01]  /*1080*/  FMUL.FTZ R21, R20, UR4 ;  /* 0x0000000414157c20 */ /* 0x000fe20008410000 */
[----:B------:R-:W-:Y:S01]  /*1090*/  ISETP.NE.AND P0, PT, R22, 0x1, P0 ;  /* 0x000000011600780c */ /* 0x000fe20000705270 */
[----:B------:R-:W-:Y:S01]  /*10a0*/  FMUL.FTZ R15, R8, UR4 ;  /* 0x00000004080f7c20 */ /* 0x000fe20008410000 */
[----:B------:R-:W-:-:S09]  /*10b0*/  FFMA.FTZ R13, R9, UR5, R13 ;  /* 0x00000005090d7c23 */ /* 0x000fd2000801000d */
[----:B------:R-:W-:Y:S01]  /*10c0*/  @!P2 FSETP.LT.FTZ.AND P0, PT, |R14|, +INF , PT ;  /* 0x7f8000000e00a80b */ /* 0x000fe20003f11200 */
[----:B------:R-:W-:Y:S01]  /*10d0*/  FFMA.FTZ R14, R10, UR5, R15 ;  /* 0x000000050a0e7c23 */ /* 0x000fe2000801000f */
[----:B------:R-:W-:Y:S02]  /*10e0*/  FFMA.FTZ R15, R11, UR5, R21 ;  /* 0x000000050b0f7c23 */ /* 0x000fe40008010015 */
[----:B------:R-:W-:-:S04]  /*10f0*/  FSETP.LT.AND P0, PT, |R9|, +INF , P0 ;  /* 0x7f8000000900780b */ /* 0x000fc80000701200 */
[C---:B------:R-:W-:Y:S02]  /*1100*/  ISETP.NE.OR P2, PT, R22.reuse, 0x1, !P0 ;  /* 0x000000011600780c */ /* 0x040fe40004745670 */
[----:B------:R-:W-:-:S11]  /*1110*/  ISETP.NE.AND P0, PT, R22, 0x1, P0 ;  /* 0x000000011600780c */ /* 0x000fd60000705270 */
[----:B------:R-:W-:-:S04]  /*1120*/  @!P2 FSETP.LT.FTZ.AND P0, PT, |R0|, +INF , PT ;  /* 0x7f8000000000a80b */ /* 0x000fc80003f11200 */
[----:B------:R-:W-:-:S04]  /*1130*/  FSETP.LT.AND P0, PT, |R10|, +INF , P0 ;  /* 0x7f8000000a00780b */ /* 0x000fc80000701200 */
        /* <DEDUP_REMOVED lines=10> */
.L_x_106:
[----:B------:R-:W-:Y:S01]  /*11e0*/  LOP3.LUT P0, RZ, R0, 0xff, RZ, 0xc0, !PT ;  /* 0x000000ff00ff7812 */ /* 0x000fe2000780c0ff */
[----:B------:R-:W-:Y:S01]  /*11f0*/  HADD2.F32 R0, -RZ, R21.H0_H0 ;  /* 0x20000015ff007230 */ /* 0x000fe20000004100 */
[----:B------:R-:W-:Y:S01]  /*1200*/  FSETP.GEU.FTZ.AND P3, PT, |R8|, +INF , PT ;  /* 0x7f8000000800780b */ /* 0x000fe20003f7e200 */
[----:B------:R-:W-:Y:S01]  /*1210*/  HADD2.F32 R8, -RZ, R13.H0_H0 ;  /* 0x2000000dff087230 */ /* 0x000fe20000004100 */
[----:B--2---:R-:W-:Y:S01]  /*1220*/  ISETP.NE.AND P4, PT, R22, 0x1, PT ;  /* 0x000000011600780c */ /* 0x004fe20003f85270 */
[----:B------:R-:W-:Y:S01]  /*1230*/  HADD2.F32 R20, -RZ, R23.H0_H0 ;  /* 0x20000017ff147230 */ /* 0x000fe20000004100 */
[----:B------:R-:W-:Y:S01]  /*1240*/  PLOP3.LUT P0, PT, P0, P3, PT, 0x8a, 0x0 ;  /* 0x000000000000781c */ /* 0x000fe20000707172 */
[----:B------:R-:W-:Y:S01]  /*1250*/  FMUL.FTZ R13, R0, UR4 ;  /* 0x00000004000d7c20 */ /* 0x000fe20008410000 */
[----:B------:R-:W-:Y:S02]  /*1260*/  FMUL.FTZ R15, R8, UR4 ;  /* 0x00000004080f7c20 */ /* 0x000fe40008410000 */
[----:B------:R-:W-:Y:S01]  /*1270*/  FSETP.LT.AND P0, PT, |R14|, +INF , !P0 ;  /* 0x7f8000000e00780b */ /* 0x000fe20004701200 */
[----:B------:R-:W-:Y:S01]  /*1280*/  FMUL.FTZ R21, R20, UR4 ;  /* 0x0000000414157c20 */ /* 0x000fe20008410000 */
[----:B------:R-:W-:-:S02]  /*1290*/  FFMA.FTZ R13, R9, UR5, R13 ;  /* 0x00000005090d7c23 */ /* 0x000fc4000801000d */
[C---:B------:R-:W-:Y:S02]  /*12a0*/  ISETP.NE.OR P2, PT, R22.reuse, RZ, !P0 ;  /* 0x000000ff1600720c */ /* 0x040fe40004745670 */
[----:B------:R-:W-:-:S11]  /*12b0*/  ISETP.NE.AND P0, PT, R22, RZ, P0 ;  /* 0x000000ff1600720c */ /* 0x000fd60000705270 */
[----:B------:R-:W-:Y:S02]  /*12c0*/  @!P2 PLOP3.LUT P0, PT, P3, PT, PT, 0x8, 0x0 ;  /* 0x000000000000a81c */ /* 0x000fe40001f0e170 */
[----:B------:R-:W-:Y:S02]  /*12d0*/  FSETP.GEU.FTZ.AND P2, PT, |R9|, +INF , PT ;  /* 0x7f8000000900780b */ /* 0x000fe40003f5e200 */
[C---:B------:R-:W-:Y:S02]  /*12e0*/  ISETP.NE.OR P3, PT, R22.reuse, 0x1, !P0 ;  /* 0x000000011600780c */ /* 0x040fe40004765670 */
[----:B------:R-:W-:-:S11]  /*12f0*/  ISETP.NE.AND P0, PT, R22, 0x1, P0 ;  /* 0x000000011600780c */ /* 0x000fd60000705270 */
[----:B------:R-:W-:Y:S01]  /*1300*/  @!P3 FSETP.LT.FTZ.AND P0, PT, |R14|, +INF , PT ;  /* 0x7f8000000e00b80b */ /* 0x000fe20003f11200 */
[----:B------:R-:W-:Y:S01]  /*1310*/  FFMA.FTZ R14, R10, UR5, R15 ;  /* 0x000000050a0e7c23 */ /* 0x000fe2000801000f */
[----:B------:R-:W-:Y:S02]  /*1320*/  FFMA.FTZ R15, R11, UR5, R21 ;  /* 0x000000050b0f7c23 */ /* 0x000fe40008010015 */
        /* <DEDUP_REMOVED lines=27> */
.L_x_111:
        /* <DEDUP_REMOVED lines=8> */
.L_x_105:
[----:B------:R-:W-:Y:S05]  /*1560*/  BSYNC B0 ;  /* 0x0000000000007941 */ /* 0x000fea0003800000 */
.L_x_97:
[----:B------:R-:W-:-:S13]  /*1570*/  LOP3.LUT P0, RZ, R0, 0xff, RZ, 0xc0, !PT ;  /* 0x000000ff00ff7812 */ /* 0x000fda000780c0ff */
[----:B------:R-:W-:Y:S05]  /*1580*/  @P0 EXIT ;  /* 0x000000000000094d */ /* 0x000fea0003800000 */
[----:B------:R-:W0:Y:S01]  /*1590*/  LDC.64 R2, c[0x0][0x218] ;  /* 0x00008600ff027b82 */ /* 0x000e220000000a00 */
[----:B------:R-:W-:-:S05]  /*15a0*/  IMAD.MOV.U32 R5, RZ, RZ, 0x1 ;  /* 0x00000001ff057424 */ /* 0x000fca00078e00ff */
[----:B0-----:R-:W-:Y:S01]  /*15b0*/  STG.E.STRONG.SYS desc[UR6][R2.64], R5 ;  /* 0x0000000502007986 */ /* 0x001fe2000c115906 */
[----:B------:R-:W-:Y:S05]  /*15c0*/  EXIT ;  /* 0x000000000000794d */ /* 0x000fea0003800000 */
.L_x_113:
        /* <DEDUP_REMOVED lines=11> */
.L_x_157:


//--------------------- .text._Z25multi_tensor_apply_kernelI18TensorListMetadataILi3EE12AxpbyFunctorIffN3c104HalfEEJffiEEvlPViT_T0_DpT1_ --------------------------
	.section	.text._Z25multi_tensor_apply_kernelI18TensorListMetadataILi3EE12AxpbyFunctorIffN3c104HalfEEJffiEEvlPViT_T0_DpT1_,"ax",@progbits
	.align	128
        .global         _Z25multi_tensor_apply_kernelI18TensorListMetadataILi3EE12AxpbyFunctorIffN3c104HalfEEJffiEEvlPViT_T0_DpT1_
        .type           _Z25multi_tensor_apply_kernelI18TensorListMetadataILi3EE12AxpbyFunctorIffN3c104HalfEEJffiEEvlPViT_T0_DpT1_,@function
        .size           _Z25multi_tensor_apply_kernelI18TensorListMetadataILi3EE12AxpbyFunctorIffN3c104HalfEEJffiEEvlPViT_T0_DpT1_,(.L_x_158 - _Z25multi_tensor_apply_kernelI18TensorListMetadataILi3EE12AxpbyFunctorIffN3c104HalfEEJffiEEvlPViT_T0_DpT1_)
        .other          _Z25multi_tensor_apply_kernelI18TensorListMetadataILi3EE12AxpbyFunctorIffN3c104HalfEEJffiEEvlPViT_T0_DpT1_,@"STO_CUDA_ENTRY STV_DEFAULT"
_Z25multi_tensor_apply_kernelI18TensorListMetadataILi3EE12AxpbyFunctorIffN3c104HalfEEJffiEEvlPViT_T0_DpT1_:
.text._Z25multi_tensor_apply_kernelI18TensorListMetadataILi3EE12AxpbyFunctorIffN3c104HalfEEJffiEEvlPViT_T0_DpT1_:
        /* <DEDUP_REMOVED lines=29> */
.L_x_114:
        /* <DEDUP_REMOVED lines=9> */
.L_x_123:
[----:B------:R-:W1:Y:S01]  /*0260*/  LDC R8, c[0x0][0x210] ;  /* 0x00008400ff087b82 */ /* 0x000e620000000800 */
[----:B0-----:R-:W-:Y:S01]  /*0270*/  VIADD R9, R3, UR4 ;  /* 0x0000000403097c36 */ /* 0x001fe20008000000 */
[----:B------:R-:W-:Y:S01]  /*0280*/  CS2R R22, SRZ ;  /* 0x0000000000167805 */ /* 0x000fe2000001ff00 */
        /* <DEDUP_REMOVED lines=12> */
[-C--:B------:R-:W-:Y:S02]  /*0350*/  ISETP.LT.AND P0, PT, R27, R2.reuse, !P0 ;  /* 0x000000021b00720c */ /* 0x080fe40004701270 */
[----:B------:R-:W-:-:S03]  /*0360*/  ISETP.LT.AND P2, PT, R11, R2, !P2 ;  /* 0x000000020b00720c */ /* 0x000fc60005741270 */
[----:B------:R-:W-:-:S04]  /*0370*/  @P3 IMAD.WIDE R14, R9, 0x4, R6 ;  /* 0x00000004090e3825 */ /* 0x000fc800078e0206 */
[----:B------:R-:W-:Y:S01]  /*0380*/  @P3 IMAD.WIDE R18, R9, 0x4, R16 ;  /* 0x0000000409123825 */ /* 0x000fe200078e0210 */
[----:B------:R-:W2:Y:S03]  /*0390*/  @P3 LDG.E R23, desc[UR6][R14.64] ;  /* 0x000000060e173981 */ /* 0x000ea6000c1e1900 */
[----:B------:R-:W-:Y:S01]  /*03a0*/  @P1 IMAD.WIDE R20, R13, 0x4, R6 ;  /* 0x000000040d141825 */ /* 0x000fe200078e0206 */
[----:B------:R0:W3:Y:S03]  /*03b0*/  @P3 LDG.E R10, desc[UR6][R18.64] ;  /* 0x00000006120a3981 */ /* 0x0000e6000c1e1900 */
[--C-:B------:R-:W-:Y:S01]  /*03c0*/  @P2 IMAD.WIDE R24, R11, 0x4, R16.reuse ;  /* 0x000000040b182825 */ /* 0x100fe200078e0210 */
[----:B------:R1:W5:Y:S04]  /*03d0*/  @P1 LDG.E R26, desc[UR6][R20.64] ;  /* 0x00000006141a1981 */ /* 0x000368000c1e1900 */
[----:B------:R4:W5:Y:S01]  /*03e0*/  @P2 LDG.E R12, desc[UR6][R24.64] ;  /* 0x00000006180c2981 */ /* 0x000962000c1e1900 */
[----:B0-----:R-:W-:-:S04]  /*03f0*/  @P1 IMAD.WIDE R18, R13, 0x4, R16 ;  /* 0x000000040d121825 */ /* 0x001fc800078e0210 */
[----:B-1----:R-:W-:Y:S01]  /*0400*/  IMAD.MOV.U32 R20, RZ, RZ, RZ ;  /* 0x000000ffff147224 */ /* 0x002fe200078e00ff */
[----:B------:R0:W5:Y:S01]  /*0410*/  @P1 LDG.E R22, desc[UR6][R18.64] ;  /* 0x0000000612161981 */ /* 0x000162000c1e1900 */
[----:B----4-:R-:W1:Y:S01]  /*0420*/  LDC.64 R24, c[0x0][0xe70] ;  /* 0x00039c00ff187b82 */ /* 0x010e620000000a00 */
[----:B0-----:R-:W-:-:S05]  /*0430*/  @P0 IMAD.WIDE R18, R27, 0x4, R16 ;  /* 0x000000041b120825 */ /* 0x001fca00078e0210 */
[----:B------:R-:W5:Y:S01]  /*0440*/  @P0 LDG.E R20, desc[UR6][R18.64] ;  /* 0x0000000612140981 */ /* 0x000f62000c1e1900 */
[----:B------:R-:W-:Y:S01]  /*0450*/  CS2R R28, SRZ ;  /* 0x00000000001c7805 */ /* 0x000fe2000001ff00 */
[----:B------:R-:W-:-:S05]  /*0460*/  @P2 IMAD.WIDE R14, R11, 0x4, R6 ;  /* 0x000000040b0e2825 */ /* 0x000fca00078e0206 */
[----:B------:R0:W5:Y:S01]  /*0470*/  @P2 LDG.E R29, desc[UR6][R14.64] ;  /* 0x000000060e1d2981 */ /* 0x000162000c1e1900 */
[----:B-1----:R-:W-:Y:S01]  /*0480*/  ISETP.NE.AND P4, PT, R25, -0x1, PT ;  /* 0xffffffff1900780c */ /* 0x002fe20003f85270 */
[----:B0-----:R-:W-:-:S05]  /*0490*/  @P0 IMAD.WIDE R14, R27, 0x4, R6 ;  /* 0x000000041b0e0825 */ /* 0x001fca00078e0206 */
[----:B------:R3:W5:Y:S01]  /*04a0*/  @P0 LDG.E R28, desc[UR6][R14.64] ;  /* 0x000000060e1c0981 */ /* 0x000762000c1e1900 */
[----:B--2---:R-:W-:-:S04]  /*04b0*/  FMUL.FTZ R21, R23, R24 ;  /* 0x0000001817157220 */ /* 0x004fc80000410000 */
[----:B---3--:R-:W-:-:S05]  /*04c0*/  FFMA.FTZ R15, R10, UR8, R21 ;  /* 0x000000080a0f7c23 */ /* 0x008fca0008010015 */
[----:B------:R-:W-:Y:S01]  /*04d0*/  F2FP.F16.F32.PACK_AB R15, RZ, R15 ;  /* 0x0000000fff0f723e */ /* 0x000fe200000000ff */
[----:B------:R-:W-:Y:S06]  /*04e0*/  @!P4 BRA `(.L_x_117) ;  /* 0x0000000000e8c947 */ /* 0x000fec0003800000 */
[----:B------:R-:W-:-:S13]  /*04f0*/  ISETP.NE.AND P4, PT, R25, RZ, PT ;  /* 0x000000ff1900720c */ /* 0x000fda0003f85270 */
[----:B------:R-:W-:Y:S05]  /*0500*/  @!P4 BRA `(.L_x_118) ;  /* 0x00000000006cc947 */ /* 0x000fea0003800000 */
[----:B------:R-:W-:Y:S01]  /*0510*/  ISETP.NE.AND P5, PT, R25, 0x1, PT ;  /* 0x000000011900780c */ /* 0x000fe20003fa5270 */
[-C--:B-----5:R-:W-:Y:S01]  /*0520*/  FMUL.FTZ R19, R29, R24.reuse ;  /* 0x000000181d137220 */ /* 0x0a0fe20000410000 */
[-C--:B------:R-:W-:Y:S01]  /*0530*/  FMUL.FTZ R21, R26, R24.reuse ;  /* 0x000000181a157220 */ /* 0x080fe20000410000 */
[----:B------:R-:W-:Y:S02]  /*0540*/  FMUL.FTZ R25, R28, R24 ;  /* 0x000000181c197220 */ /* 0x000fe40000410000 */
[----:B------:R-:W-:Y:S01]  /*0550*/  FFMA.FTZ R10, R12, UR8, R19 ;  /* 0x000000080c0a7c23 */ /* 0x000fe20008010013 */
[----:B------:R-:W-:Y:S01]  /*0560*/  FFMA.FTZ R21, R22, UR8, R21 ;  /* 0x0000000816157c23 */ /* 0x000fe20008010015 */
[----:B------:R-:W-:-:S06]  /*0570*/  FFMA.FTZ R25, R20, UR8, R25 ;  /* 0x0000000814197c23 */ /* 0x000fcc0008010019 */
[----:B------:R-:W-:Y:S05]  /*0580*/  @P5 BRA `(.L_x_119) ;  /* 0x00000000000c5947 */ /* 0x000fea0003800000 */
[----:B------:R-:W-:-:S04]  /*0590*/  LOP3.LUT P4, RZ, R0, 0xff, RZ, 0xc0, !PT ;  /* 0x000000ff00ff7812 */ /* 0x000fc8000788c0ff */
[----:B------:R-:W-:-:S04]  /*05a0*/  FSETP.LT.AND P4, PT, |R23|, +INF , P4 ;  /* 0x7f8000001700780b */ /* 0x000fc80002781200 */
[----:B------:R-:W-:-:S09]  /*05b0*/  SEL R0, RZ, 0x1, !P4 ;  /* 0x00000001ff007807 */ /* 0x000fd20006000000 */
.L_x_119:
[----:B------:R-:W-:Y:S05]  /*05c0*/  @P5 BRA `(.L_x_120) ;  /* 0x00000000000c5947 */ /* 0x000fea0003800000 */
[----:B------:R-:W-:-:S04]  /*05d0*/  LOP3.LUT P4, RZ, R0, 0xff, RZ, 0xc0, !PT ;  /* 0x000000ff00ff7812 */ /* 0x000fc8000788c0ff */
[----:B------:R-:W-:-:S04]  /*05e0*/  FSETP.LT.AND P4, PT, |R29|, +INF , P4 ;  /* 0x7f8000001d00780b */ /* 0x000fc80002781200 */
[----:B------:R-:W-:-:S09]  /*05f0*/  SEL R0, RZ, 0x1, !P4 ;  /* 0x00000001ff007807 */ /* 0x000fd20006000000 */
.L_x_120:
[----:B------:R-:W-:Y:S05]  /*0600*/  @P5 BRA `(.L_x_121) ;  /* 0x00000000000c5947 */ /* 0x000fea0003800000 */
[----:B------:R-:W-:-:S04]  /*0610*/  LOP3.LUT P4, RZ, R0, 0xff, RZ, 0xc0, !PT ;  /* 0x000000ff00ff7812 */ /* 0x000fc8000788c0ff */
[----:B------:R-:W-:-:S04]  /*0620*/  FSETP.LT.AND P4, PT, |R26|, +INF , P4 ;  /* 0x7f8000001a00780b */ /* 0x000fc80002781200 */
[----:B------:R-:W-:-:S09]  /*0630*/  SEL R0, RZ, 0x1, !P4 ;  /* 0x00000001ff007807 */ /* 0x000fd20006000000 */
.L_x_121:
        /* <DEDUP_REMOVED lines=8> */
.L_x_118:
[----:B------:R-:W-:Y:S01]  /*06c0*/  LOP3.LUT P4, RZ, R0, 0xff, RZ, 0xc0, !PT ;  /* 0x000000ff00ff7812 */ /* 0x000fe2000788c0ff */
[-C--:B-----5:R-:W-:Y:S01]  /*06d0*/  FMUL.FTZ R19, R26, R24.reuse ;  /* 0x000000181a137220 */ /* 0x0a0fe20000410000 */
[----:B------:R-:W-:Y:S02]  /*06e0*/  FMUL.FTZ R21, R28, R24 ;  /* 0x000000181c157220 */ /* 0x000fe40000410000 */
[----:B------:R-:W-:Y:S01]  /*06f0*/  FSETP.LT.AND P4, PT, |R10|, +INF , P4 ;  /* 0x7f8000000a00780b */ /* 0x000fe20002781200 */
[----:B------:R-:W-:-:S03]  /*0700*/  FFMA.FTZ R19, R22, UR8, R19 ;  /* 0x0000000816137c23 */ /* 0x000fc60008010013 */
[C---:B------:R-:W-:Y:S02]  /*0710*/  ISETP.NE.OR P5, PT, R25.reuse, 0x1, !P4 ;  /* 0x000000011900780c */ /* 0x040fe400067a5670 */
[----:B------:R-:W-:-:S11]  /*0720*/  ISETP.NE.AND P4, PT, R25, 0x1, P4 ;  /* 0x000000011900780c */ /* 0x000fd60002785270 */
        /* <DEDUP_REMOVED lines=11> */
[----:B------:R-:W-:Y:S01]  /*07e0*/  FFMA.FTZ R25, R20, UR8, R21 ;  /* 0x0000000814197c23 */ /* 0x000fe20008010015 */
[----:B------:R-:W-:Y:S02]  /*07f0*/  F2FP.F16.F32.PACK_AB R10, RZ, R10 ;  /* 0x0000000aff0a723e */ /* 0x000fe400000000ff */
[----:B------:R-:W-:Y:S02]  /*0800*/  F2FP.F16.F32.PACK_AB R21, RZ, R19 ;  /* 0x00000013ff15723e */ /* 0x000fe400000000ff */
[----:B------:R-:W-:-:S05]  /*0810*/  F2FP.F16.F32.PACK_AB R25, RZ, R25 ;  /* 0x00000019ff19723e */ /* 0x000fca00000000ff */
[----:B------:R-:W-:-:S04]  /*0820*/  @!P6 FSETP.LT.FTZ.AND P4, PT, |R26|, +INF , PT ;  /* 0x7f8000001a00e80b */ /* 0x000fc80003f91200 */
[----:B------:R-:W-:-:S04]  /*0830*/  FSETP.LT.AND P4, PT, |R20|, +INF , P4 ;  /* 0x7f8000001400780b */ /* 0x000fc80002781200 */
[----:B------:R-:W-:Y:S01]  /*0840*/  SEL R0, RZ, 0x1, !P4 ;  /* 0x00000001ff007807 */ /* 0x000fe20006000000 */
[----:B------:R-:W-:Y:S08]  /*0850*/  @P5 BRA `(.L_x_122) ;  /* 0x0000000000cc5947 */ /* 0x000ff00003800000 */
[----:B------:R-:W-:-:S04]  /*0860*/  FSETP.LT.AND P4, PT, |R28|, +INF , P4 ;  /* 0x7f8000001c00780b */ /* 0x000fc80002781200 */
[----:B------:R-:W-:Y:S01]  /*0870*/  SEL R0, RZ, 0x1, !P4 ;  /* 0x00000001ff007807 */ /* 0x000fe20006000000 */
[----:B------:R-:W-:Y:S08]  /*0880*/  BRA `(.L_x_122) ;  /* 0x0000000000c07947 */ /* 0x000ff00003800000 */
.L_x_117:
[----:B------:R-:W-:Y:S01]  /*0890*/  FSETP.GEU.FTZ.AND P5, PT, |R10|, +INF , PT ;  /* 0x7f8000000a00780b */ /* 0x000fe20003fbe200 */
[-C--:B-----5:R-:W-:Y:S01]  /*08a0*/  FMUL.FTZ R19, R26, R24.reuse ;  /* 0x000000181a137220 */ /* 0x0a0fe20000410000 */
[----:B------:R-:W-:Y:S01]  /*08b0*/  LOP3.LUT P4, RZ, R0, 0xff, RZ, 0xc0, !PT ;  /* 0x000000ff00ff7812 */ /* 0x000fe2000788c0ff */
[----:B------:R-:W-:Y:S02]  /*08c0*/  FMUL.FTZ R21, R28, R24 ;  /* 0x000000181c157220 */ /* 0x000fe40000410000 */
[----:B------:R-:W-:Y:S01]  /*08d0*/  FFMA.FTZ R19, R22, UR8, R19 ;  /* 0x0000000816137c23 */ /* 0x000fe20008010013 */
        /* <DEDUP_REMOVED lines=36> */
[----:B------:R-:W-:Y:S01]  /*0b20*/  FFMA.FTZ R25, R20, UR8, R21 ;  /* 0x0000000814197c23 */ /* 0x000fe20008010015 */
[----:B------:R-:W-:Y:S02]  /*0b30*/  SEL R0, RZ, 0x1, !P4 ;  /* 0x00000001ff007807 */ /* 0x000fe40006000000 */
[----:B------:R-:W-:Y:S02]  /*0b40*/  F2FP.F16.F32.PACK_AB R21, RZ, R19 ;  /* 0x00000013ff15723e */ /* 0x000fe400000000ff */
[----:B------:R-:W-:-:S07]  /*0b50*/  F2FP.F16.F32.PACK_AB R25, RZ, R25 ;  /* 0x00000019ff19723e */ /* 0x000fce00000000ff */
[----:B------:R-:W-:Y:S05]  /*0b60*/  @P5 BRA `(.L_x_122) ;  /* 0x0000000000085947 */ /* 0x000fea0003800000 */
[----:B------:R-:W-:-:S04]  /*0b70*/  FSETP.LT.AND P4, PT, |R28|, +INF , P4 ;  /* 0x7f8000001c00780b */ /* 0x000fc80002781200 */
[----:B------:R-:W-:-:S09]  /*0b80*/  SEL R0, RZ, 0x1, !P4 ;  /* 0x00000001ff007807 */ /* 0x000fd20006000000 */
.L_x_122:
[----:B------:R-:W-:Y:S01]  /*0b90*/  PRMT R20, R15, 0x7610, R20 ;  /* 0x000076100f147816 */ /* 0x000fe20000000014 */
[----:B------:R-:W-:Y:S01]  /*0ba0*/  @P3 IMAD.WIDE R14, R9, 0x2, R4 ;  /* 0x00000002090e3825 */ /* 0x000fe200078e0204 */
[----:B------:R-:W-:Y:S01]  /*0bb0*/  PRMT R22, R10, 0x7610, R22 ;  /* 0x000076100a167816 */ /* 0x000fe20000000016 */
[----:B------:R-:W-:Y:S02]  /*0bc0*/  ULEA UR4, UR5, UR4, 0x2 ;  /* 0x0000000405047291 */ /* 0x000fe4000f8e103f */
        /* <DEDUP_REMOVED lines=11> */
.L_x_115:
        /* <DEDUP_REMOVED lines=16> */
.L_x_131:
[----:B------:R-:W-:-:S04]  /*0d80*/  IMAD.WIDE R8, R19, 0x10, R6 ;  /* 0x0000001013087825 */ /* 0x000fc800078e0206 */
[----:B------:R-:W-:Y:S02]  /*0d90*/  IMAD.WIDE R12, R19, 0x10, R16 ;  /* 0x00000010130c7825 */ /* 0x000fe400078e0210 */
[----:B------:R-:W3:Y:S04]  /*0da0*/  LDG.E.128 R8, desc[UR6][R8.64] ;  /* 0x0000000608087981 */ /* 0x000ee8000c1e1d00 */
[----:B------:R-:W4:Y:S01]  /*0db0*/  LDG.E.128 R12, desc[UR6][R12.64] ;  /* 0x000000060c0c7981 */ /* 0x000f22000c1e1d00 */
[----:B------:R-:W-:Y:S01]  /*0dc0*/  SHF.R.S32.HI R20, RZ, 0x1f, R19 ;  /* 0x0000001fff147819 */ /* 0x000fe20000011413 */
[----:B---3--:R-:W-:-:S04]  /*0dd0*/  FMUL.FTZ R23, R8, UR4 ;  /* 0x0000000408177c20 */ /* 0x008fc80008410000 */
[----:B----4-:R-:W-:-:S06]  /*0de0*/  FFMA.FTZ R18, R12, UR5, R23 ;  /* 0x000000050c127c23 */ /* 0x010fcc0008010017 */
[----:B------:R-:W0:Y:S01]  /*0df0*/  F2F.F16.F32 R18, R18 ;  /* 0x0000001200127304 */ /* 0x000e220000200800 */
[----:B------:R-:W-:Y:S05]  /*0e00*/  @!P1 BRA `(.L_x_125) ;  /* 0x0000000000fc9947 */ /* 0x000fea0003800000 */
[----:B--2---:R-:W-:-:S13]  /*0e10*/  ISETP.NE.AND P0, PT, R21, RZ, PT ;  /* 0x000000ff1500720c */ /* 0x004fda0003f05270 */
[----:B------:R-:W-:Y:S05]  /*0e20*/  @!P0 BRA `(.L_x_126) ;  /* 0x0000000000748947 */ /* 0x000fea0003800000 */
[----:B------:R-:W-:Y:S01]  /*0e30*/  ISETP.NE.AND P2, PT, R21, 0x1, PT ;  /* 0x000000011500780c */ /* 0x000fe20003f45270 */
[----:B------:R-:W-:Y:S01]  /*0e40*/  FMUL.FTZ R12, R9, UR4 ;  /* 0x00000004090c7c20 */ /* 0x000fe20008410000 */
[----:B------:R-:W-:-:S03]  /*0e50*/  FMUL.FTZ R23, R11, UR4 ;  /* 0x000000040b177c20 */ /* 0x000fc60008410000 */
[----:B------:R-:W-:Y:S01]  /*0e60*/  FFMA.FTZ R12, R13, UR5, R12 ;  /* 0x000000050d0c7c23 */ /* 0x000fe2000801000c */
[----:B------:R-:W-:Y:S01]  /*0e70*/  FMUL.FTZ R13, R10, UR4 ;  /* 0x000000040a0d7c20 */ /* 0x000fe20008410000 */
[----:B------:R-:W-:-:S03]  /*0e80*/  FFMA.FTZ R23, R15, UR5, R23 ;  /* 0x000000050f177c23 */ /* 0x000fc60008010017 */
[----:B------:R-:W-:Y:S01]  /*0e90*/  FFMA.FTZ R13, R14, UR5, R13 ;  /* 0x000000050e0d7c23 */ /* 0x000fe2000801000d */
[----:B------:R-:W-:Y:S02]  /*0ea0*/  F2FP.F16.F32.PACK_AB R12, RZ, R12 ;  /* 0x0000000cff0c723e */ /* 0x000fe400000000ff */
[----:B------:R-:W-:Y:S02]  /*0eb0*/  F2FP.F16.F32.PACK_AB R23, RZ, R23 ;  /* 0x00000017ff17723e */ /* 0x000fe400000000ff */
[----:B------:R-:W-:Y:S01]  /*0ec0*/  F2FP.F16.F32.PACK_AB R13, RZ, R13 ;  /* 0x0000000dff0d723e */ /* 0x000fe200000000ff */
[----:B------:R-:W-:Y:S06]  /*0ed0*/  @P2 BRA `(.L_x_127) ;  /* 0x00000000000c2947 */ /* 0x000fec0003800000 */
[----:B------:R-:W-:-:S04]  /*0ee0*/  LOP3.LUT P0, RZ, R0, 0xff, RZ, 0xc0, !PT ;  /* 0x000000ff00ff7812 */ /* 0x000fc8000780c0ff */
[----:B------:R-:W-:-:S04]  /*0ef0*/  FSETP.LT.AND P0, PT, |R8|, +INF , P0 ;  /* 0x7f8000000800780b */ /* 0x000fc80000701200 */
[----:B------:R-:W-:-:S09]  /*0f00*/  SEL R0, RZ, 0x1, !P0 ;  /* 0x00000001ff007807 */ /* 0x000fd20004000000 */
.L_x_127:
[----:B------:R-:W-:Y:S05]  /*0f10*/  @P2 BRA `(.L_x_128) ;  /* 0x00000000000c2947 */ /* 0x000fea0003800000 */
[----:B------:R-:W-:-:S04]  /*0f20*/  LOP3.LUT P0, RZ, R0, 0xff, RZ, 0xc0, !PT ;  /* 0x000000ff00ff7812 */ /* 0x000fc8000780c0ff */
[----:B------:R-:W-:-:S04]  /*0f30*/  FSETP.LT.AND P0, PT, |R9|, +INF , P0 ;  /* 0x7f8000000900780b */ /* 0x000fc80000701200 */
[----:B------:R-:W-:-:S09]  /*0f40*/  SEL R0, RZ, 0x1, !P0 ;  /* 0x00000001ff007807 */ /* 0x000fd20004000000 */
.L_x_128:
[----:B------:R-:W-:Y:S05]  /*0f50*/  @P2 BRA `(.L_x_129) ;  /* 0x00000000000c2947 */ /* 0x000fea0003800000 */
[----:B------:R-:W-:-:S04]  /*0f60*/  LOP3.LUT P0, RZ, R0, 0xff, RZ, 0xc0, !PT ;  /* 0x000000ff00ff7812 */ /* 0x000fc8000780c0ff */
[----:B------:R-:W-:-:S04]  /*0f70*/  FSETP.LT.AND P0, PT, |R10|, +INF , P0 ;  /* 0x7f8000000a00780b */ /* 0x000fc80000701200 */
[----:B------:R-:W-:-:S09]  /*0f80*/  SEL R0, RZ, 0x1, !P0 ;  /* 0x00000001ff007807 */ /* 0x000fd20004000000 */
.L_x_129:
[----:B------:R-:W-:Y:S02]  /*0f90*/  PRMT R9, R13, 0x7610, R9 ;  /* 0x000076100d097816 */ /* 0x000fe40000000009 */
[----:B------:R-:W-:Y:S01]  /*0fa0*/  PRMT R14, R23, 0x7610, R14 ;  /* 0x00007610170e7816 */ /* 0x000fe2000000000e */
[----:B------:R-:W-:Y:S06]  /*0fb0*/  @P2 BRA `(.L_x_130) ;  /* 0x00000004005c2947 */ /* 0x000fec0003800000 */
[----:B------:R-:W-:-:S04]  /*0fc0*/  LOP3.LUT P0, RZ, R0, 0xff, RZ, 0xc0, !PT ;  /* 0x000000ff00ff7812 */ /* 0x000fc8000780c0ff */
[----:B------:R-:W-:-:S04]  /*0fd0*/  FSETP.LT.AND P0, PT, |R11|, +INF , P0 ;  /* 0x7f8000000b00780b */ /* 0x000fc80000701200 */
[----:B------:R-:W-:Y:S01]  /*0fe0*/  SEL R0, RZ, 0x1, !P0 ;  /* 0x00000001ff007807 */ /* 0x000fe20004000000 */
[----:B------:R-:W-:Y:S08]  /*0ff0*/  BRA `(.L_x_130) ;  /* 0x00000004004c7947 */ /* 0x000ff00003800000 */
.L_x_126:
[----:B------:R-:W-:Y:S01]  /*1000*/  LOP3.LUT P0, RZ, R0, 0xff, RZ, 0xc0, !PT ;  /* 0x000000ff00ff7812 */ /* 0x000fe2000780c0ff */
[----:B------:R-:W-:-:S03]  /*1010*/  FMUL.FTZ R23, R10, UR4 ;  /* 0x000000040a177c20 */ /* 0x000fc60008410000 */
[----:B------:R-:W-:Y:S01]  /*1020*/  FSETP.LT.AND P0, PT, |R12|, +INF , P0 ;  /* 0x7f8000000c00780b */ /* 0x000fe20000701200 */
[----:B------:R-:W-:-:S03]  /*1030*/  FFMA.FTZ R23, R14, UR5, R23 ;  /* 0x000000050e177c23 */ /* 0x000fc60008010017 */
[C---:B------:R-:W-:Y:S02]  /*1040*/  ISETP.NE.OR P2, PT, R21.reuse, 0x1, !P0 ;  /* 0x000000011500780c */ /* 0x040fe40004745670 */
[----:B------:R-:W-:Y:S02]  /*1050*/  ISETP.NE.AND P0, PT, R21, 0x1, P0 ;  /* 0x000000011500780c */ /* 0x000fe40000705270 */
[----:B------:R-:W-:-:S09]  /*1060*/  F2FP.F16.F32.PACK_AB R23, RZ, R23 ;  /* 0x00000017ff17723e */ /* 0x000fd200000000ff */
        /* <DEDUP_REMOVED lines=25> */
.L_x_125:
[----:B------:R-:W-:Y:S01]  /*1200*/  LOP3.LUT P0, RZ, R0, 0xff, RZ, 0xc0, !PT ;  /* 0x000000ff00ff7812 */ /* 0x000fe2000780c0ff */
[----:B------:R-:W-:Y:S01]  /*1210*/  FMUL.FTZ R23, R10, UR4 ;  /* 0x000000040a177c20 */ /* 0x000fe20008410000 */
[----:B------:R-:W-:-:S03]  /*1220*/  FSETP.GEU.FTZ.AND P3, PT, |R12|, +INF , PT ;  /* 0x7f8000000c00780b */ /* 0x000fc60003f7e200 */
[----:B------:R-:W-:Y:S01]  /*1230*/  FFMA.FTZ R23, R14, UR5, R23 ;  /* 0x000000050e177c23 */ /* 0x000fe20008010017 */
[----:B------:R-:W-:-:S04]  /*1240*/  PLOP3.LUT P0, PT, P0, P3, PT, 0x8a, 0x0 ;  /* 0x000000000000781c */ /* 0x000fc80000707172 */
[----:B------:R-:W-:Y:S02]  /*1250*/  FSETP.LT.AND P0, PT, |R8|, +INF , !P0 ;  /* 0x7f8000000800780b */ /* 0x000fe40004701200 */
[----:B------:R-:W-:Y:S02]  /*1260*/  F2FP.F16.F32.PACK_AB R23, RZ, R23 ;  /* 0x00000017ff17723e */ /* 0x000fe400000000ff */
[C---:B--2---:R-:W-:Y:S02]  /*1270*/  ISETP.NE.OR P2, PT, R21.reuse, RZ, !P0 ;  /* 0x000000ff1500720c */ /* 0x044fe40004745670 */
        /* <DEDUP_REMOVED lines=18> */
[----:B------:R-:W-:Y:S02]  /*13a0*/  FMUL.FTZ R13, R11, UR4 ;  /* 0x000000040b0d7c20 */ /* 0x000fe40008410000 */
[----:B------:R-:W-:Y:S02]  /*13b0*/  FSETP.LT.AND P0, PT, |R10|, +INF , !P0 ;  /* 0x7f8000000a00780b */ /* 0x000fe40004701200 */
[----:B------:R-:W-:Y:S01]  /*13c0*/  FFMA.FTZ R13, R15, UR5, R13 ;  /* 0x000000050f0d7c23 */ /* 0x000fe2000801000d */
[----:B------:R-:W-:Y:S02]  /*13d0*/  F2FP.F16.F32.PACK_AB R9, RZ, R9 ;  /* 0x00000009ff09723e */ /* 0x000fe400000000ff */
[C---:B------:R-:W-:Y:S02]  /*13e0*/  ISETP.NE.OR P3, PT, R21.reuse, RZ, !P0 ;  /* 0x000000ff1500720c */ /* 0x040fe40004765670 */
[----:B------:R-:W-:-:S02]  /*13f0*/  ISETP.NE.AND P0, PT, R21, RZ, P0 ;  /* 0x000000ff1500720c */ /* 0x000fc40000705270 */
[----:B------:R-:W-:Y:S02]  /*1400*/  F2FP.F16.F32.PACK_AB R13, RZ, R13 ;  /* 0x0000000dff0d723e */ /* 0x000fe400000000ff */
[----:B------:R-:W-:Y:S02]  /*1410*/  PRMT R12, R9, 0x7610, R12 ;  /* 0x00007610090c7816 */ /* 0x000fe4000000000c */
[----:B------:R-:W-:Y:S02]  /*1420*/  PRMT R9, R23, 0x7610, R9 ;  /* 0x0000761017097816 */ /* 0x000fe40000000009 */
[----:B------:R-:W-:-:S03]  /*1430*/  PRMT R14, R13, 0x7610, R14 ;  /* 0x000076100d0e7816 */ /* 0x000fc6000000000e */
        /* <DEDUP_REMOVED lines=15> */
.L_x_130:
        /* <DEDUP_REMOVED lines=13> */
.L_x_124:
[----:B------:R-:W-:Y:S05]  /*1600*/  BSYNC B0 ;  /* 0x0000000000007941 */ /* 0x000fea0003800000 */
.L_x_116:
[----:B------:R-:W-:-:S13]  /*1610*/  LOP3.LUT P0, RZ, R0, 0xff, RZ, 0xc0, !PT ;  /* 0x000000ff00ff7812 */ /* 0x000fda000780c0ff */
[----:B------:R-:W-:Y:S05]  /*1620*/  @P0 EXIT ;  /* 0x000000000000094d */ /* 0x000fea0003800000 */
[----:B------:R-:W0:Y:S01]  /*1630*/  LDC.64 R2, c[0x0][0x218] ;  /* 0x00008600ff027b82 */ /* 0x000e220000000a00 */
[----:B------:R-:W-:-:S05]  /*1640*/  IMAD.MOV.U32 R5, RZ, RZ, 0x1 ;  /* 0x00000001ff057424 */ /* 0x000fca00078e00ff */
[----:B0-----:R-:W-:Y:S01]  /*1650*/  STG.E.STRONG.SYS desc[UR6][R2.64], R5 ;  /* 0x0000000502007986 */ /* 0x001fe2000c115906 */
[----:B------:R-:W-:Y:S05]  /*1660*/  EXIT ;  /* 0x000000000000794d */ /* 0x000fea0003800000 */
.L_x_132:
        /* <DEDUP_REMOVED lines=9> */
.L_x_158:


//--------------------- .text._Z25multi_tensor_apply_kernelI18TensorListMetadataILi3EE12AxpbyFunctorIfffEJffiEEvlPViT_T0_DpT1_ --------------------------
	.section	.text._Z25multi_tensor_apply_kernelI18TensorListMetadataILi3EE12AxpbyFunctorIfffEJffiEEvlPViT_T0_DpT1_,"ax",@progbits
	.align	128
        .global         _Z25multi_tensor_apply_kernelI18TensorListMetadataILi3EE12AxpbyFunctorIfffEJffiEEvlPViT_T0_DpT1_
        .type           _Z25multi_tensor_apply_kernelI18TensorListMetadataILi3EE12AxpbyFunctorIfffEJffiEEvlPViT_T0_DpT1_,@function
        .size           _Z25multi_tensor_apply_kernelI18TensorListMetadataILi3EE12AxpbyFunctorIfffEJffiEEvlPViT_T0_DpT1_,(.L_x_159 - _Z25multi_tensor_apply_kernelI18TensorListMetadataILi3EE12AxpbyFunctorIfffEJffiEEvlPViT_T0_DpT1_)
        .other          _Z25multi_tensor_apply_kernelI18TensorListMetadataILi3EE12AxpbyFunctorIfffEJffiEEvlPViT_T0_DpT1_,@"STO_CUDA_ENTRY STV_DEFAULT"
_Z25multi_tensor_apply_kernelI18TensorListMetadataILi3EE12AxpbyFunctorIfffEJffiEEvlPViT_T0_DpT1_:
.text._Z25multi_tensor_apply_kernelI18TensorListMetadataILi3EE12AxpbyFunctorIfffEJffiEEvlPViT_T0_DpT1_:
        /* <DEDUP_REMOVED lines=29> */
.L_x_133:
        /* <DEDUP_REMOVED lines=9> */
.L_x_142:
        /* <DEDUP_REMOVED lines=18> */
[--C-:B------:R-:W-:Y:S01]  /*0380*/  @P3 IMAD.WIDE R14, R9, 0x4, R6.reuse ;  /* 0x00000004090e3825 */ /* 0x100fe200078e0206 */
[----:B------:R0:W2:Y:S03]  /*0390*/  @P3 LDG.E R10, desc[UR6][R16.64] ;  /* 0x00000006100a3981 */ /* 0x0000a6000c1e1900 */
[----:B------:R-:W-:Y:S01]  /*03a0*/  @P1 IMAD.WIDE R18, R13, 0x4, R6 ;  /* 0x000000040d121825 */ /* 0x000fe200078e0206 */
[----:B------:R-:W3:Y:S03]  /*03b0*/  @P3 LDG.E R23, desc[UR6][R14.64] ;  /* 0x000000060e173981 */ /* 0x000ee6000c1e1900 */
[--C-:B------:R-:W-:Y:S01]  /*03c0*/  @P2 IMAD.WIDE R24, R11, 0x4, R20.reuse ;  /* 0x000000040b182825 */ /* 0x100fe200078e0214 */
[----:B------:R1:W5:Y:S03]  /*03d0*/  @P1 LDG.E R26, desc[UR6][R18.64] ;  /* 0x00000006121a1981 */ /* 0x000366000c1e1900 */
[--C-:B0-----:R-:W-:Y:S01]  /*03e0*/  @P1 IMAD.WIDE R16, R13, 0x4, R20.reuse ;  /* 0x000000040d101825 */ /* 0x101fe200078e0214 */
[----:B------:R0:W5:Y:S04]  /*03f0*/  @P2 LDG.E R12, desc[UR6][R24.64] ;  /* 0x00000006180c2981 */ /* 0x000168000c1e1900 */
[----:B------:R4:W5:Y:S01]  /*0400*/  @P1 LDG.E R22, desc[UR6][R16.64] ;  /* 0x0000000610161981 */ /* 0x000962000c1e1900 */
[----:B-1----:R-:W-:Y:S01]  /*0410*/  IMAD.MOV.U32 R18, RZ, RZ, RZ ;  /* 0x000000ffff127224 */ /* 0x002fe200078e00ff */
[----:B0-----:R-:W0:Y:S01]  /*0420*/  LDC.64 R24, c[0x0][0xe70] ;  /* 0x00039c00ff187b82 */ /* 0x001e220000000a00 */
[----:B----4-:R-:W-:-:S05]  /*0430*/  @P0 IMAD.WIDE R16, R27, 0x4, R20 ;  /* 0x000000041b100825 */ /* 0x010fca00078e0214 */
[----:B------:R-:W5:Y:S01]  /*0440*/  @P0 LDG.E R18, desc[UR6][R16.64] ;  /* 0x0000000610120981 */ /* 0x000f62000c1e1900 */
[----:B------:R-:W-:Y:S01]  /*0450*/  CS2R R28, SRZ ;  /* 0x00000000001c7805 */ /* 0x000fe2000001ff00 */
[----:B------:R-:W-:-:S05]  /*0460*/  @P2 IMAD.WIDE R14, R11, 0x4, R6 ;  /* 0x000000040b0e2825 */ /* 0x000fca00078e0206 */
[----:B------:R1:W5:Y:S01]  /*0470*/  @P2 LDG.E R29, desc[UR6][R14.64] ;  /* 0x000000060e1d2981 */ /* 0x000362000c1e1900 */
[----:B0-----:R-:W-:Y:S01]  /*0480*/  ISETP.NE.AND P4, PT, R25, -0x1, PT ;  /* 0xffffffff1900780c */ /* 0x001fe20003f85270 */
[----:B-1----:R-:W-:-:S05]  /*0490*/  @P0 IMAD.WIDE R14, R27, 0x4, R6 ;  /* 0x000000041b0e0825 */ /* 0x002fca00078e0206 */
[----:B------:R3:W5:Y:S02]  /*04a0*/  @P0 LDG.E R28, desc[UR6][R14.64] ;  /* 0x000000060e1c0981 */ /* 0x000764000c1e1900 */
[----:B---3--:R-:W-:-:S04]  /*04b0*/  FMUL.FTZ R15, R23, R24 ;  /* 0x00000018170f7220 */ /* 0x008fc80000410000 */
[----:B--2---:R-:W-:Y:S01]  /*04c0*/  FFMA.FTZ R14, R10, UR8, R15 ;  /* 0x000000080a0e7c23 */ /* 0x004fe2000801000f */
[----:B------:R-:W-:Y:S06]  /*04d0*/  @!P4 BRA `(.L_x_136) ;  /* 0x0000000000d0c947 */ /* 0x000fec0003800000 */
[----:B------:R-:W-:-:S13]  /*04e0*/  ISETP.NE.AND P4, PT, R25, RZ, PT ;  /* 0x000000ff1900720c */ /* 0x000fda0003f85270 */
[----:B------:R-:W-:Y:S05]  /*04f0*/  @!P4 BRA `(.L_x_137) ;  /* 0x000000000060c947 */ /* 0x000fea0003800000 */
[----:B------:R-:W-:Y:S01]  /*0500*/  ISETP.NE.AND P5, PT, R25, 0x1, PT ;  /* 0x000000011900780c */ /* 0x000fe20003fa5270 */
[-C--:B-----5:R-:W-:Y:S01]  /*0510*/  FMUL.FTZ R15, R29, R24.reuse ;  /* 0x000000181d0f7220 */ /* 0x0a0fe20000410000 */
[----:B------:R-:W-:-:S03]  /*0520*/  FMUL.FTZ R25, R28, R24 ;  /* 0x000000181c197220 */ /* 0x000fc60000410000 */
[----:B------:R-:W-:Y:S01]  /*0530*/  FFMA.FTZ R12, R12, UR8, R15 ;  /* 0x000000080c0c7c23 */ /* 0x000fe2000801000f */
[----:B------:R-:W-:-:S07]  /*0540*/  FMUL.FTZ R15, R26, R24 ;  /* 0x000000181a0f7220 */ /* 0x000fce0000410000 */
[----:B------:R-:W-:Y:S05]  /*0550*/  @P5 BRA `(.L_x_138) ;  /* 0x00000000000c5947 */ /* 0x000fea0003800000 */
[----:B------:R-:W-:-:S04]  /*0560*/  LOP3.LUT P4, RZ, R2, 0xff, RZ, 0xc0, !PT ;  /* 0x000000ff02ff7812 */ /* 0x000fc8000788c0ff */
[----:B------:R-:W-:-:S04]  /*0570*/  FSETP.LT.AND P4, PT, |R23|, +INF , P4 ;  /* 0x7f8000001700780b */ /* 0x000fc80002781200 */
[----:B------:R-:W-:-:S09]  /*0580*/  SEL R2, RZ, 0x1, !P4 ;  /* 0x00000001ff027807 */ /* 0x000fd20006000000 */
.L_x_138:
[----:B------:R-:W-:Y:S05]  /*0590*/  @P5 BRA `(.L_x_139) ;  /* 0x00000000000c5947 */ /* 0x000fea0003800000 */
[----:B------:R-:W-:-:S04]  /*05a0*/  LOP3.LUT P4, RZ, R2, 0xff, RZ, 0xc0, !PT ;  /* 0x000000ff02ff7812 */ /* 0x000fc8000788c0ff */
[----:B------:R-:W-:-:S04]  /*05b0*/  FSETP.LT.AND P4, PT, |R29|, +INF , P4 ;  /* 0x7f8000001d00780b */ /* 0x000fc80002781200 */
[----:B------:R-:W-:-:S09]  /*05c0*/  SEL R2, RZ, 0x1, !P4 ;  /* 0x00000001ff027807 */ /* 0x000fd20006000000 */
.L_x_139:
[----:B------:R-:W-:Y:S05]  /*05d0*/  @P5 BRA `(.L_x_140) ;  /* 0x00000000000c5947 */ /* 0x000fea0003800000 */
[----:B------:R-:W-:-:S04]  /*05e0*/  LOP3.LUT P4, RZ, R2, 0xff, RZ, 0xc0, !PT ;  /* 0x000000ff02ff7812 */ /* 0x000fc8000788c0ff */
[----:B------:R-:W-:-:S04]  /*05f0*/  FSETP.LT.AND P4, PT, |R26|, +INF , P4 ;  /* 0x7f8000001a00780b */ /* 0x000fc80002781200 */
[----:B------:R-:W-:-:S09]  /*0600*/  SEL R2, RZ, 0x1, !P4 ;  /* 0x00000001ff027807 */ /* 0x000fd20006000000 */
.L_x_140:
[----:B------:R-:W-:Y:S01]  /*0610*/  FFMA.FTZ R15, R22, UR8, R15 ;  /* 0x00000008160f7c23 */ /* 0x000fe2000801000f */
[----:B------:R-:W-:Y:S01]  /*0620*/  FFMA.FTZ R25, R18, UR8, R25 ;  /* 0x0000000812197c23 */ /* 0x000fe20008010019 */
[----:B------:R-:W-:Y:S06]  /*0630*/  @P5 BRA `(.L_x_141) ;  /* 0x00000004002c5947 */ /* 0x000fec0003800000 */
[----:B------:R-:W-:-:S04]  /*0640*/  LOP3.LUT P4, RZ, R2, 0xff, RZ, 0xc0, !PT ;  /* 0x000000ff02ff7812 */ /* 0x000fc8000788c0ff */
[----:B------:R-:W-:-:S04]  /*0650*/  FSETP.LT.AND P4, PT, |R28|, +INF , P4 ;  /* 0x7f8000001c00780b */ /* 0x000fc80002781200 */
[----:B------:R-:W-:Y:S01]  /*0660*/  SEL R2, RZ, 0x1, !P4 ;  /* 0x00000001ff027807 */ /* 0x000fe20006000000 */
[----:B------:R-:W-:Y:S08]  /*0670*/  BRA `(.L_x_141) ;  /* 0x00000004001c7947 */ /* 0x000ff00003800000 */
.L_x_137:
[----:B------:R-:W-:Y:S01]  /*0680*/  LOP3.LUT P4, RZ, R2, 0xff, RZ, 0xc0, !PT ;  /* 0x000000ff02ff7812 */ /* 0x000fe2000788c0ff */
[----:B-----5:R-:W-:-:S03]  /*0690*/  FMUL.FTZ R15, R26, R24 ;  /* 0x000000181a0f7220 */ /* 0x020fc60000410000 */
        /* <DEDUP_REMOVED lines=9> */
[----:B------:R-:W-:-:S03]  /*0730*/  FMUL.FTZ R29, R29, R24 ;  /* 0x000000181d1d7220 */ /* 0x000fc60000410000 */
[----:B------:R-:W-:Y:S01]  /*0740*/  FSETP.LT.AND P4, PT, |R22|, +INF , P4 ;  /* 0x7f8000001600780b */ /* 0x000fe20002781200 */
[----:B------:R-:W-:-:S03]  /*0750*/  FFMA.FTZ R12, R12, UR8, R29 ;  /* 0x000000080c0c7c23 */ /* 0x000fc6000801001d */
[C---:B------:R-:W-:Y:S02]  /*0760*/  ISETP.NE.OR P5, PT, R25.reuse, 0x1, !P4 ;  /* 0x000000011900780c */ /* 0x040fe400067a5670 */
[----:B------:R-:W-:-:S11]  /*0770*/  ISETP.NE.AND P4, PT, R25, 0x1, P4 ;  /* 0x000000011900780c */ /* 0x000fd60002785270 */
[----:B------:R-:W-:Y:S02]  /*0780*/  @!P5 FSETP.LT.FTZ.AND P4, PT, |R26|, +INF , PT ;  /* 0x7f8000001a00d80b */ /* 0x000fe40003f91200 */
        /* <DEDUP_REMOVED lines=9> */
.L_x_136:
[----:B------:R-:W-:Y:S01]  /*0820*/  FSETP.GEU.FTZ.AND P5, PT, |R10|, +INF , PT ;  /* 0x7f8000000a00780b */ /* 0x000fe20003fbe200 */
[----:B-----5:R-:W-:Y:S01]  /*0830*/  FMUL.FTZ R15, R26, R24 ;  /* 0x000000181a0f7220 */ /* 0x020fe20000410000 */
[----:B------:R-:W-:-:S03]  /*0840*/  LOP3.LUT P4, RZ, R2, 0xff, RZ, 0xc0, !PT ;  /* 0x000000ff02ff7812 */ /* 0x000fc6000788c0ff */
        /* <DEDUP_REMOVED lines=42> */
.L_x_141:
        /* <DEDUP_REMOVED lines=13> */
.L_x_134:
        /* <DEDUP_REMOVED lines=15> */
.L_x_150:
[----:B------:R-:W-:-:S04]  /*0cb0*/  IMAD.WIDE R8, R23, 0x10, R6 ;  /* 0x0000001017087825 */ /* 0x000fc800078e0206 */
[----:B------:R-:W-:Y:S02]  /*0cc0*/  IMAD.WIDE R12, R23, 0x10, R20 ;  /* 0x00000010170c7825 */ /* 0x000fe400078e0214 */
[----:B------:R-:W3:Y:S04]  /*0cd0*/  LDG.E.128 R8, desc[UR6][R8.64] ;  /* 0x0000000608087981 */ /* 0x000ee8000c1e1d00 */
[----:B------:R-:W4:Y:S01]  /*0ce0*/  LDG.E.128 R12, desc[UR6][R12.64] ;  /* 0x000000060c0c7981 */ /* 0x000f22000c1e1d00 */
[----:B------:R-:W-:Y:S01]  /*0cf0*/  SHF.R.S32.HI R22, RZ, 0x1f, R23 ;  /* 0x0000001fff167819 */ /* 0x000fe20000011417 */
[----:B---3--:R-:W-:-:S04]  /*0d00*/  FMUL.FTZ R17, R8, UR4 ;  /* 0x0000000408117c20 */ /* 0x008fc80008410000 */
[----:B----4-:R-:W-:Y:S01]  /*0d10*/  FFMA.FTZ R16, R12, UR5, R17 ;  /* 0x000000050c107c23 */ /* 0x010fe20008010011 */
[----:B------:R-:W-:Y:S06]  /*0d20*/  @!P1 BRA `(.L_x_144) ;  /* 0x0000000000d09947 */ /* 0x000fec0003800000 */
[----:B--2---:R-:W-:-:S13]  /*0d30*/  ISETP.NE.AND P0, PT, R24, RZ, PT ;  /* 0x000000ff1800720c */ /* 0x004fda0003f05270 */
[----:B------:R-:W-:Y:S05]  /*0d40*/  @!P0 BRA `(.L_x_145) ;  /* 0x0000000000608947 */ /* 0x000fea0003800000 */
[----:B------:R-:W-:Y:S01]  /*0d50*/  ISETP.NE.AND P2, PT, R24, 0x1, PT ;  /* 0x000000011800780c */ /* 0x000fe20003f45270 */
[----:B------:R-:W-:Y:S01]  /*0d60*/  FMUL.FTZ R17, R9, UR4 ;  /* 0x0000000409117c20 */ /* 0x000fe20008410000 */
[----:B------:R-:W-:-:S03]  /*0d70*/  FMUL.FTZ R19, R10, UR4 ;  /* 0x000000040a137c20 */ /* 0x000fc60008410000 */
[----:B------:R-:W-:Y:S01]  /*0d80*/  FFMA.FTZ R17, R13, UR5, R17 ;  /* 0x000000050d117c23 */ /* 0x000fe20008010011 */
[----:B------:R-:W-:-:S07]  /*0d90*/  FMUL.FTZ R13, R11, UR4 ;  /* 0x000000040b0d7c20 */ /* 0x000fce0008410000 */
[----:B------:R-:W-:Y:S05]  /*0da0*/  @P2 BRA `(.L_x_146) ;  /* 0x00000000000c2947 */ /* 0x000fea0003800000 */
[----:B------:R-:W-:-:S04]  /*0db0*/  LOP3.LUT P0, RZ, R2, 0xff, RZ, 0xc0, !PT ;  /* 0x000000ff02ff7812 */ /* 0x000fc8000780c0ff */
[----:B------:R-:W-:-:S04]  /*0dc0*/  FSETP.LT.AND P0, PT, |R8|, +INF , P0 ;  /* 0x7f8000000800780b */ /* 0x000fc80000701200 */
[----:B------:R-:W-:-:S09]  /*0dd0*/  SEL R2, RZ, 0x1, !P0 ;  /* 0x00000001ff027807 */ /* 0x000fd20004000000 */
.L_x_146:
[----:B------:R-:W-:Y:S05]  /*0de0*/  @P2 BRA `(.L_x_147) ;  /* 0x00000000000c2947 */ /* 0x000fea0003800000 */
[----:B------:R-:W-:-:S04]  /*0df0*/  LOP3.LUT P0, RZ, R2, 0xff, RZ, 0xc0, !PT ;  /* 0x000000ff02ff7812 */ /* 0x000fc8000780c0ff */
[----:B------:R-:W-:-:S04]  /*0e00*/  FSETP.LT.AND P0, PT, |R9|, +INF , P0 ;  /* 0x7f8000000900780b */ /* 0x000fc80000701200 */
[----:B------:R-:W-:-:S09]  /*0e10*/  SEL R2, RZ, 0x1, !P0 ;  /* 0x00000001ff027807 */ /* 0x000fd20004000000 */
.L_x_147:
[----:B------:R-:W-:Y:S05]  /*0e20*/  @P2 BRA `(.L_x_148) ;  /* 0x00000000000c2947 */ /* 0x000fea0003800000 */
[----:B------:R-:W-:-:S04]  /*0e30*/  LOP3.LUT P0, RZ, R2, 0xff, RZ, 0xc0, !PT ;  /* 0x000000ff02ff7812 */ /* 0x000fc8000780c0ff */
[----:B------:R-:W-:-:S04]  /*0e40*/  FSETP.LT.AND P0, PT, |R10|, +INF , P0 ;  /* 0x7f8000000a00780b */ /* 0x000fc80000701200 */
[----:B------:R-:W-:-:S09]  /*0e50*/  SEL R2, RZ, 0x1, !P0 ;  /* 0x00000001ff027807 */ /* 0x000fd20004000000 */
.L_x_148:
[----:B------:R-:W-:Y:S01]  /*0e60*/  FFMA.FTZ R18, R14, UR5, R19 ;  /* 0x000000050e127c23 */ /* 0x000fe20008010013 */
[----:B------:R-:W-:Y:S01]  /*0e70*/  FFMA.FTZ R19, R15, UR5, R13 ;  /* 0x000000050f137c23 */ /* 0x000fe2000801000d */
[----:B------:R-:W-:Y:S06]  /*0e80*/  @P2 BRA `(.L_x_149) ;  /* 0x00000004002c2947 */ /* 0x000fec0003800000 */
[----:B------:R-:W-:-:S04]  /*0e90*/  LOP3.LUT P0, RZ, R2, 0xff, RZ, 0xc0, !PT ;  /* 0x000000ff02ff7812 */ /* 0x000fc8000780c0ff */
[----:B------:R-:W-:-:S04]  /*0ea0*/  FSETP.LT.AND P0, PT, |R11|, +INF , P0 ;  /* 0x7f8000000b00780b */ /* 0x000fc80000701200 */
[----:B------:R-:W-:Y:S01]  /*0eb0*/  SEL R2, RZ, 0x1, !P0 ;  /* 0x00000001ff027807 */ /* 0x000fe20004000000 */
[----:B------:R-:W-:Y:S08]  /*0ec0*/  BRA `(.L_x_149) ;  /* 0x00000004001c7947 */ /* 0x000ff00003800000 */
.L_x_145:
[----:B------:R-:W-:Y:S01]  /*0ed0*/  LOP3.LUT P0, RZ, R2, 0xff, RZ, 0xc0, !PT ;  /* 0x000000ff02ff7812 */ /* 0x000fe2000780c0ff */
[----:B------:R-:W-:Y:S01]  /*0ee0*/  FMUL.FTZ R19, R10, UR4 ;  /* 0x000000040a137c20 */ /* 0x000fe20008410000 */
[----:B------:R-:W-:Y:S02]  /*0ef0*/  FMUL.FTZ R25, R11, UR4 ;  /* 0x000000040b197c20 */ /* 0x000fe40008410000 */
[----:B------:R-:W-:Y:S01]  /*0f00*/  FSETP.LT.AND P0, PT, |R12|, +INF , P0 ;  /* 0x7f8000000c00780b */ /* 0x000fe20000701200 */
[----:B------:R-:W-:Y:S01]  /*0f10*/  FFMA.FTZ R18, R14, UR5, R19 ;  /* 0x000000050e127c23 */ /* 0x000fe20008010013 */
[----:B------:R-:W-:Y:S02]  /*0f20*/  FFMA.FTZ R19, R15, UR5, R25 ;  /* 0x000000050f137c23 */ /* 0x000fe40008010019 */
[C---:B------:R-:W-:Y:S02]  /*0f30*/  ISETP.NE.OR P2, PT, R24.reuse, 0x1, !P0 ;  /* 0x000000011800780c */ /* 0x040fe40004745670 */
[----:B------:R-:W-:-:S11]  /*0f40*/  ISETP.NE.AND P0, PT, R24, 0x1, P0 ;  /* 0x000000011800780c */ /* 0x000fd60000705270 */
[----:B------:R-:W-:-:S04]  /*0f50*/  @!P2 FSETP.LT.FTZ.AND P0, PT, |R8|, +INF , PT ;  /* 0x7f8000000800a80b */ /* 0x000fc80003f11200 */
[----:B------:R-:W-:-:S04]  /*0f60*/  FSETP.LT.AND P0, PT, |R13|, +INF , P0 ;  /* 0x7f8000000d00780b */ /* 0x000fc80000701200 */
[C---:B------:R-:W-:Y:S02]  /*0f70*/  ISETP.NE.OR P2, PT, R24.reuse, 0x1, !P0 ;  /* 0x000000011800780c */ /* 0x040fe40004745670 */
[----:B------:R-:W-:-:S11]  /*0f80*/  ISETP.NE.AND P0, PT, R24, 0x1, P0 ;  /* 0x000000011800780c */ /* 0x000fd60000705270 */
[C---:B------:R-:W-:Y:S01]  /*0f90*/  @!P2 FSETP.LT.FTZ.AND P0, PT, |R9|.reuse, +INF , PT ;  /* 0x7f8000000900a80b */ /* 0x040fe20003f11200 */
[----:B------:R-:W-:-:S03]  /*0fa0*/  FMUL.FTZ R9, R9, UR4 ;  /* 0x0000000409097c20 */ /* 0x000fc60008410000 */
[----:B------:R-:W-:Y:S01]  /*0fb0*/  FSETP.LT.AND P0, PT, |R14|, +INF , P0 ;  /* 0x7f8000000e00780b */ /* 0x000fe20000701200 */
[----:B------:R-:W-:-:S03]  /*0fc0*/  FFMA.FTZ R17, R13, UR5, R9 ;  /* 0x000000050d117c23 */ /* 0x000fc60008010009 */
        /* <DEDUP_REMOVED lines=10> */
.L_x_144:
[----:B------:R-:W-:Y:S01]  /*1070*/  LOP3.LUT P0, RZ, R2, 0xff, RZ, 0xc0, !PT ;  /* 0x000000ff02ff7812 */ /* 0x000fe2000780c0ff */
[----:B------:R-:W-:Y:S01]  /*1080*/  FMUL.FTZ R19, R10, UR4 ;  /* 0x000000040a137c20 */ /* 0x000fe20008410000 */
[----:B------:R-:W-:Y:S01]  /*1090*/  FSETP.GEU.FTZ.AND P3, PT, |R12|, +INF , PT ;  /* 0x7f8000000c00780b */ /* 0x000fe20003f7e200 */
[----:B------:R-:W-:Y:S02]  /*10a0*/  FMUL.FTZ R25, R11, UR4 ;  /* 0x000000040b197c20 */ /* 0x000fe40008410000 */
[----:B------:R-:W-:Y:S01]  /*10b0*/  FFMA.FTZ R18, R14, UR5, R19 ;  /* 0x000000050e127c23 */ /* 0x000fe20008010013 */
[----:B------:R-:W-:Y:S01]  /*10c0*/  PLOP3.LUT P0, PT, P0, P3, PT, 0x8a, 0x0 ;  /* 0x000000000000781c */ /* 0x000fe20000707172 */
[----:B------:R-:W-:-:S03]  /*10d0*/  FFMA.FTZ R19, R15, UR5, R25 ;  /* 0x000000050f137c23 */ /* 0x000fc60008010019 */
[----:B------:R-:W-:-:S04]  /*10e0*/  FSETP.LT.AND P0, PT, |R8|, +INF , !P0 ;  /* 0x7f8000000800780b */ /* 0x000fc80004701200 */
        /* <DEDUP_REMOVED lines=37> */
.L_x_149:
        /* <DEDUP_REMOVED lines=8> */
.L_x_143:
[----:B------:R-:W-:Y:S05]  /*13c0*/  BSYNC B0 ;  /* 0x0000000000007941 */ /* 0x000fea0003800000 */
.L_x_135:
[----:B------:R-:W-:-:S13]  /*13d0*/  LOP3.LUT P0, RZ, R2, 0xff, RZ, 0xc0, !PT ;  /* 0x000000ff02ff7812 */ /* 0x000fda000780c0ff */
[----:B------:R-:W-:Y:S05]  /*13e0*/  @P0 EXIT ;  /* 0x000000000000094d */ /* 0x000fea0003800000 */
[----:B------:R-:W0:Y:S01]  /*13f0*/  LDC.64 R2, c[0x0][0x218] ;  /* 0x00008600ff027b82 */ /* 0x000e220000000a00 */
[----:B------:R-:W-:-:S05]  /*1400*/  IMAD.MOV.U32 R5, RZ, RZ, 0x1 ;  /* 0x00000001ff057424 */ /* 0x000fca00078e00ff */
[----:B0-----:R-:W-:Y:S01]  /*1410*/  STG.E.STRONG.SYS desc[UR6][R2.64], R5 ;  /* 0x0000000502007986 */ /* 0x001fe2000c115906 */
[----:B------:R-:W-:Y:S05]  /*1420*/  EXIT ;  /* 0x000000000000794d */ /* 0x000fea0003800000 */
.L_x_151:
        /* <DEDUP_REMOVED lines=13> */
.L_x_159:


//--------------------- .nv.shared.reserved.0     --------------------------
	.section	.nv.shared.reserved.0,"aw",@nobits
	.weak		__nv_reservedSMEM_offset_0_alias
	.size		__nv_reservedSMEM_offset_0_alias, 0, 0
	.other		__nv_reservedSMEM_offset_0_alias,@"STO_CUDA_RESERVED_SHARED STV_DEFAULT"
__nv_reservedSMEM_offset_0_alias:
	.zero		0


//--------------------- .nv.global                --------------------------
	.section	.nv.global,"aw",@nobits
.nv.global:
	.type		_ZN59_INTERNAL_2387b98c_28_multi_tensor_axpby_kernel_cu_35eb66404cuda3std3__48in_placeE,@object
	.size		_ZN59_INTERNAL_2387b98c_28_multi_tensor_axpby_kernel_cu_35eb66404cuda3std3__48in_placeE,(_ZN59_INTERNAL_2387b98c_28_multi_tensor_axpby_kernel_cu_35eb66404cuda3std6ranges3__45__cpo8distanceE - _ZN59_INTERNAL_2387b98c_28_multi_tensor_axpby_kernel_cu_35eb66404cuda3std3__48in_placeE)
_ZN59_INTERNAL_2387b98c_28_multi_tensor_axpby_kernel_cu_35eb66404cuda3std3__48in_placeE:
	.zero		1
	.type		_ZN59_INTERNAL_2387b98c_28_multi_tensor_axpby_kernel_cu_35eb66404cuda3std6ranges3__45__cpo8distanceE,@object
	.size		_ZN59_INTERNAL_2387b98c_28_multi_tensor_axpby_kernel_cu_35eb66404cuda3std6ranges3__45__cpo8distanceE,(_ZN59_INTERNAL_2387b98c_28_multi_tensor_axpby_kernel_cu_35eb66404cuda3std3__45__cpo6cbeginE - _ZN59_INTERNAL_2387b98c_28_multi_tensor_axpby_kernel_cu_35eb66404cuda3std6ranges3__45__cpo8distanceE)
_ZN59_INTERNAL_2387b98c_28_multi_tensor_axpby_kernel_cu_35eb66404cuda3std6ranges3__45__cpo8distanceE:
	.zero		1
	.type		_ZN59_INTERNAL_2387b98c_28_multi_tensor_axpby_kernel_cu_35eb66404cuda3std3__45__cpo6cbeginE,@object
	.size		_ZN59_INTERNAL_2387b98c_28_multi_tensor_axpby_kernel_cu_35eb66404cuda3std3__45__cpo6cbeginE,(_ZN59_INTERNAL_2387b98c_28_multi_tensor_axpby_kernel_cu_35eb66404cuda3std6ranges3__45__cpo7advanceE - _ZN59_INTERNAL_2387b98c_28_multi_tensor_axpby_kernel_cu_35eb66404cuda3std3__45__cpo6cbeginE)
_ZN59_INTERNAL_2387b98c_28_multi_tensor_axpby_kernel_cu_35eb66404cuda3std3__45__cpo6cbeginE:
	.zero		1
	.type		_ZN59_INTERNAL_2387b98c_28_multi_tensor_axpby_kernel_cu_35eb66404cuda3std6ranges3__45__cpo7advanceE,@object
	.size		_ZN59_INTERNAL_2387b98c_28_multi_tensor_axpby_kernel_cu_35eb66404cuda3std6ranges3__45__cpo7advanceE,(_ZN59_INTERNAL_2387b98c_28_multi_tensor_axpby_kernel_cu_35eb66404cuda3std3__45__cpo7crbeginE - _ZN59_INTERNAL_2387b98c_28_multi_tensor_axpby_kernel_cu_35eb66404cuda3std6ranges3__45__cpo7advanceE)
_ZN59_INTERNAL_2387b98c_28_multi_tensor_axpby_kernel_cu_35eb66404cuda3std6ranges3__45__cpo7advanceE:
	.zero		1
	.type		_ZN59_INTERNAL_2387b98c_28_multi_tensor_axpby_kernel_cu_35eb66404cuda3std3__45__cpo7crbeginE,@object
	.size		_ZN59_INTERNAL_2387b98c_28_multi_tensor_axpby_kernel_cu_35eb66404cuda3std3__45__cpo7crbeginE,(_ZN59_INTERNAL_2387b98c_28_multi_tensor_axpby_kernel_cu_35eb66404cuda3std6ranges3__45__cpo4dataE - _ZN59_INTERNAL_2387b98c_28_multi_tensor_axpby_kernel_cu_35eb66404cuda3std3__45__cpo7crbeginE)
_ZN59_INTERNAL_2387b98c_28_multi_tensor_axpby_kernel_cu_35eb66404cuda3std3__45__cpo7crbeginE:
	.zero		1
	.type		_ZN59_INTERNAL_2387b98c_28_multi_tensor_axpby_kernel_cu_35eb66404cuda3std6ranges3__45__cpo4dataE,@object
	.size		_ZN59_INTERNAL_2387b98c_28_multi_tensor_axpby_kernel_cu_35eb66404cuda3std6ranges3__45__cpo4dataE,(_ZN59_INTERNAL_2387b98c_28_multi_tensor_axpby_kernel_cu_35eb66404cuda3std6ranges3__45__cpo5beginE - _ZN59_INTERNAL_2387b98c_28_multi_tensor_axpby_kernel_cu_35eb66404cuda3std6ranges3__45__cpo4dataE)
_ZN59_INTERNAL_2387b98c_28_multi_tensor_axpby_kernel_cu_35eb66404cuda3std6ranges3__45__cpo4dataE:
	.zero		1
	.type		_ZN59_INTERNAL_2387b98c_28_multi_tensor_axpby_kernel_cu_35eb66404cuda3std6ranges3__45__cpo5beginE,@object
	.size		_ZN59_INTERNAL_2387b98c_28_multi_tensor_axpby_kernel_cu_35eb66404cuda3std6ranges3__45__cpo5beginE,(_ZN59_INTERNAL_2387b98c_28_multi_tensor_axpby_kernel_cu_35eb66404cuda3std3__461_GLOBAL__N__2387b98c_28_multi_tensor_axpby_kernel_cu_35eb66406ignoreE - _ZN59_INTERNAL_2387b98c_28_multi_tensor_axpby_kernel_cu_35eb66404cuda3std6ranges3__45__cpo5beginE)
_ZN59_INTERNAL_2387b98c_28_multi_tensor_axpby_kernel_cu_35eb66404cuda3std6ranges3__45__cpo5beginE:
	.zero		1
	.type		_ZN59_INTERNAL_2387b98c_28_multi_tensor_axpby_kernel_cu_35eb66404cuda3std3__461_GLOBAL__N__2387b98c_28_multi_tensor_axpby_kernel_cu_35eb66406ignoreE,@object
	.size		_ZN59_INTERNAL_2387b98c_28_multi_tensor_axpby_kernel_cu_35eb66404cuda3std3__461_GLOBAL__N__2387b98c_28_multi_tensor_axpby_kernel_cu_35eb66406ignoreE,(_ZN59_INTERNAL_2387b98c_28_multi_tensor_axpby_kernel_cu_35eb66404cuda3std6ranges3__45__cpo4sizeE - _ZN59_INTERNAL_2387b98c_28_multi_tensor_axpby_kernel_cu_35eb66404cuda3std3__461_GLOBAL__N__2387b98c_28_multi_tensor_axpby_kernel_cu_35eb66406ignoreE)
_ZN59_INTERNAL_2387b98c_28_multi_tensor_axpby_kernel_cu_35eb66404cuda3std3__461_GLOBAL__N__2387b98c_28_multi_tensor_axpby_kernel_cu_35eb66406ignoreE:
	.zero		1
	.type		_ZN59_INTERNAL_2387b98c_28_multi_tensor_axpby_kernel_cu_35eb66404cuda3std6ranges3__45__cpo4sizeE,@object
	.size		_ZN59_INTERNAL_2387b98c_28_multi_tensor_axpby_kernel_cu_35eb66404cuda3std6ranges3__45__cpo4sizeE,(_ZN59_INTERNAL_2387b98c_28_multi_tensor_axpby_kernel_cu_35eb66404cuda3std3__45__cpo5beginE - _ZN59_INTERNAL_2387b98c_28_multi_tensor_axpby_kernel_cu_35eb66404cuda3std6ranges3__45__cpo4sizeE)
_ZN59_INTERNAL_2387b98c_28_multi_tensor_axpby_kernel_cu_35eb66404cuda3std6ranges3__45__cpo4sizeE:
	.zero		1
	.type		_ZN59_INTERNAL_2387b98c_28_multi_tensor_axpby_kernel_cu_35eb66404cuda3std3__45__cpo5beginE,@object
	.size		_ZN59_INTERNAL_2387b98c_28_multi_tensor_axpby_kernel_cu_35eb66404cuda3std3__45__cpo5beginE,(_ZN59_INTERNAL_2387b98c_28_multi_tensor_axpby_kernel_cu_35eb66404cuda3std6ranges3__45__cpo6cbeginE - _ZN59_INTERNAL_2387b98c_28_multi_tensor_axpby_kernel_cu_35eb66404cuda3std3__45__cpo5beginE)
_ZN59_INTERNAL_2387b98c_28_multi_tensor_axpby_kernel_cu_35eb66404cuda3std3__45__cpo5beginE:
	.zero		1
	.type		_ZN59_INTERNAL_2387b98c_28_multi_tensor_axpby_kernel_cu_35eb66404cuda3std6ranges3__45__cpo6cbeginE,@object
	.size		_ZN59_INTERNAL_2387b98c_28_multi_tensor_axpby_kernel_cu_35eb66404cuda3std6ranges3__45__cpo6cbeginE,(_ZN59_INTERNAL_2387b98c_28_multi_tensor_axpby_kernel_cu_35eb66404cuda3std3__45__cpo6rbeginE - _ZN59_INTERNAL_2387b98c_28_multi_tensor_axpby_kernel_cu_35eb66404cuda3std6ranges3__45__cpo6cbeginE)
_ZN59_INTERNAL_2387b98c_28_multi_tensor_axpby_kernel_cu_35eb66404cuda3std6ranges3__45__cpo6cbeginE:
	.zero		1
	.type		_ZN59_INTERNAL_2387b98c_28_multi_tensor_axpby_kernel_cu_35eb66404cuda3std3__45__cpo6rbeginE,@object
	.size		_ZN59_INTERNAL_2387b98c_28_multi_tensor_axpby_kernel_cu_35eb66404cuda3std3__45__cpo6rbeginE,(_ZN59_INTERNAL_2387b98c_28_multi_tensor_axpby_kernel_cu_35eb66404cuda3std6ranges3__45__cpo4nextE - _ZN59_INTERNAL_2387b98c_28_multi_tensor_axpby_kernel_cu_35eb66404cuda3std3__45__cpo6rbeginE)
_ZN59_INTERNAL_2387b98c_28_multi_tensor_axpby_kernel_cu_35eb66404cuda3std3__45__cpo6rbeginE:
	.zero		1
	.type		_ZN59_INTERNAL_2387b98c_28_multi_tensor_axpby_kernel_cu_35eb66404cuda3std6ranges3__45__cpo4nextE,@object
	.size		_ZN59_INTERNAL_2387b98c_28_multi_tensor_axpby_kernel_cu_35eb66404cuda3std6ranges3__45__cpo4nextE,(_ZN59_INTERNAL_2387b98c_28_multi_tensor_axpby_kernel_cu_35eb66404cuda3std6ranges3__45__cpo4swapE - _ZN59_INTERNAL_2387b98c_28_multi_tensor_axpby_kernel_cu_35eb66404cuda3std6ranges3__45__cpo4nextE)
_ZN59_INTERNAL_2387b98c_28_multi_tensor_axpby_kernel_cu_35eb66404cuda3std6ranges3__45__cpo4nextE:
	.zero		1
	.type		_ZN59_INTERNAL_2387b98c_28_multi_tensor_axpby_kernel_cu_35eb66404cuda3std6ranges3__45__cpo4swapE,@object
	.size		_ZN59_INTERNAL_2387b98c_28_multi_tensor_axpby_kernel_cu_35eb66404cuda3std6ranges3__45__cpo4swapE,(_ZN59_INTERNAL_2387b98c_28_multi_tensor_axpby_kernel_cu_35eb66404cuda3std3__420unreachable_sentinelE - _ZN59_INTERNAL_2387b98c_28_multi_tensor_axpby_kernel_cu_35eb66404cuda3std6ranges3__45__cpo4swapE)
_ZN59_INTERNAL_2387b98c_28_multi_tensor_axpby_kernel_cu_35eb66404cuda3std6ranges3__45__cpo4swapE:
	.zero		1
	.type		_ZN59_INTERNAL_2387b98c_28_multi_tensor_axpby_kernel_cu_35eb66404cuda3std3__420unreachable_sentinelE,@object
	.size		_ZN59_INTERNAL_2387b98c_28_multi_tensor_axpby_kernel_cu_35eb66404cuda3std3__420unreachable_sentinelE,(_ZN59_INTERNAL_2387b98c_28_multi_tensor_axpby_kernel_cu_35eb66406thrust23THRUST_300001_SM_900_NS6system6detail10sequential3seqE - _ZN59_INTERNAL_2387b98c_28_multi_tensor_axpby_kernel_cu_35eb66404cuda3std3__420unreachable_sentinelE)
_ZN59_INTERNAL_2387b98c_28_multi_tensor_axpby_kernel_cu_35eb66404cuda3std3__420unreachable_sentinelE:
	.zero		1
	.type		_ZN59_INTERNAL_2387b98c_28_multi_tensor_axpby_kernel_cu_35eb66406thrust23THRUST_300001_SM_900_NS6system6detail10sequential3seqE,@object
	.size		_ZN59_INTERNAL_2387b98c_28_multi_tensor_axpby_kernel_cu_35eb66406thrust23THRUST_300001_SM_900_NS6system6detail10sequential3seqE,(_ZN59_INTERNAL_2387b98c_28_multi_tensor_axpby_kernel_cu_35eb66404cuda3std3__45__cpo4cendE - _ZN59_INTERNAL_2387b98c_28_multi_tensor_axpby_kernel_cu_35eb66406thrust23THRUST_300001_SM_900_NS6system6detail10sequential3seqE)
_ZN59_INTERNAL_2387b98c_28_multi_tensor_axpby_kernel_cu_35eb66406thrust23THRUST_300001_SM_900_NS6system6detail10sequential3seqE:
	.zero		1
	.type		_ZN59_INTERNAL_2387b98c_28_multi_tensor_axpby_kernel_cu_35eb66404cuda3std3__45__cpo4cendE,@object
	.size		_ZN59_INTERNAL_2387b98c_28_multi_tensor_axpby_kernel_cu_35eb66404cuda3std3__45__cpo4cendE,(_ZN59_INTERNAL_2387b98c_28_multi_tensor_axpby_kernel_cu_35eb66404cuda3std6ranges3__45__cpo9iter_swapE - _ZN59_INTERNAL_2387b98c_28_multi_tensor_axpby_kernel_cu_35eb66404cuda3std3__45__cpo4cendE)
_ZN59_INTERNAL_2387b98c_28_multi_tensor_axpby_kernel_cu_35eb66404cuda3std3__45__cpo4cendE:
	.zero		1
	.type		_ZN59_INTERNAL_2387b98c_28_multi_tensor_axpby_kernel_cu_35eb66404cuda3std6ranges3__45__cpo9iter_swapE,@object
	.size		_ZN59_INTERNAL_2387b98c_28_multi_tensor_axpby_kernel_cu_35eb66404cuda3std6ranges3__45__cpo9iter_swapE,(_ZN59_INTERNAL_2387b98c_28_multi_tensor_axpby_kernel_cu_35eb66404cuda3std3__45__cpo5crendE - _ZN59_INTERNAL_2387b98c_28_multi_tensor_axpby_kernel_cu_35eb66404cuda3std6ranges3__45__cpo9iter_swapE)
_ZN59_INTERNAL_2387b98c_28_multi_tensor_axpby_kernel_cu_35eb66404cuda3std6ranges3__45__cpo9iter_swapE:
	.zero		1
	.type		_ZN59_INTERNAL_2387b98c_28_multi_tensor_axpby_kernel_cu_35eb66404cuda3std3__45__cpo5crendE,@object
	.size		_ZN59_INTERNAL_2387b98c_28_multi_tensor_axpby_kernel_cu_35eb66404cuda3std3__45__cpo5crendE,(_ZN59_INTERNAL_2387b98c_28_multi_tensor_axpby_kernel_cu_35eb66404cuda3std6ranges3__45__cpo5cdataE - _ZN59_INTERNAL_2387b98c_28_multi_tensor_axpby_kernel_cu_35eb66404cuda3std3__45__cpo5crendE)
_ZN59_INTERNAL_2387b98c_28_multi_tensor_axpby_kernel_cu_35eb66404cuda3std3__45__cpo5crendE:
	.zero		1
	.type		_ZN59_INTERNAL_2387b98c_28_multi_tensor_axpby_kernel_cu_35eb66404cuda3std6ranges3__45__cpo5cdataE,@object
	.size		_ZN59_INTERNAL_2387b98c_28_multi_tensor_axpby_kernel_cu_35eb66404cuda3std6ranges3__45__cpo5cdataE,(_ZN59_INTERNAL_2387b98c_28_multi_tensor_axpby_kernel_cu_35eb66404cuda3std6ranges3__45__cpo3endE - _ZN59_INTERNAL_2387b98c_28_multi_tensor_axpby_kernel_cu_35eb66404cuda3std6ranges3__45__cpo5cdataE)
_ZN59_INTERNAL_2387b98c_28_multi_tensor_axpby_kernel_cu_35eb66404cuda3std6ranges3__45__cpo5cdataE:
	.zero		1
	.type		_ZN59_INTERNAL_2387b98c_28_multi_tensor_axpby_kernel_cu_35eb66404cuda3std6ranges3__45__cpo3endE,@object
	.size		_ZN59_INTERNAL_2387b98c_28_multi_tensor_axpby_kernel_cu_35eb66404cuda3std6ranges3__45__cpo3endE,(_ZN59_INTERNAL_2387b98c_28_multi_tensor_axpby_kernel_cu_35eb66404cuda3std3__419piecewise_constructE - _ZN59_INTERNAL_2387b98c_28_multi_tensor_axpby_kernel_cu_35eb66404cuda3std6ranges3__45__cpo3endE)
_ZN59_INTERNAL_2387b98c_28_multi_tensor_axpby_kernel_cu_35eb66404cuda3std6ranges3__45__cpo3endE:
	.zero		1
	.type		_ZN59_INTERNAL_2387b98c_28_multi_tensor_axpby_kernel_cu_35eb66404cuda3std3__419piecewise_constructE,@object
	.size		_ZN59_INTERNAL_2387b98c_28_multi_tensor_axpby_kernel_cu_35eb66404cuda3std3__419piecewise_constructE,(_ZN59_INTERNAL_2387b98c_28_multi_tensor_axpby_kernel_cu_35eb66404cuda3std6ranges3__45__cpo5ssizeE - _ZN59_INTERNAL_2387b98c_28_multi_tensor_axpby_kernel_cu_35eb66404cuda3std3__419piecewise_constructE)
_ZN59_INTERNAL_2387b98c_28_multi_tensor_axpby_kernel_cu_35eb66404cuda3std3__419piecewise_constructE:
	.zero		1
	.type		_ZN59_INTERNAL_2387b98c_28_multi_tensor_axpby_kernel_cu_35eb66404cuda3std6ranges3__45__cpo5ssizeE,@object
	.size		_ZN59_INTERNAL_2387b98c_28_multi_tensor_axpby_kernel_cu_35eb66404cuda3std6ranges3__45__cpo5ssizeE,(_ZN59_INTERNAL_2387b98c_28_multi_tensor_axpby_kernel_cu_35eb66404cuda3std3__45__cpo3endE - _ZN59_INTERNAL_2387b98c_28_multi_tensor_axpby_kernel_cu_35eb66404cuda3std6ranges3__45__cpo5ssizeE)
_ZN59_INTERNAL_2387b98c_28_multi_tensor_axpby_kernel_cu_35eb66404cuda3std6ranges3__45__cpo5ssizeE:
	.zero		1
	.type		_ZN59_INTERNAL_2387b98c_28_multi_tensor_axpby_kernel_cu_35eb66404cuda3std3__45__cpo3endE,@object
	.size		_ZN59_INTERNAL_2387b98c_28_multi_tensor_axpby_kernel_cu_35eb66404cuda3std3__45__cpo3endE,(_ZN59_INTERNAL_2387b98c_28_multi_tensor_axpby_kernel_cu_35eb66404cuda3std6ranges3__45__cpo4cendE - _ZN59_INTERNAL_2387b98c_28_multi_tensor_axpby_kernel_cu_35eb66404cuda3std3__45__cpo3endE)
_ZN59_INTERNAL_2387b98c_28_multi_tensor_axpby_kernel_cu_35eb66404cuda3std3__45__cpo3endE:
	.zero		1
	.type		_ZN59_INTERNAL_2387b98c_28_multi_tensor_axpby_kernel_cu_35eb66404cuda3std6ranges3__45__cpo4cendE,@object
	.size		_ZN59_INTERNAL_2387b98c_28_multi_tensor_axpby_kernel_cu_35eb66404cuda3std6ranges3__45__cpo4cendE,(_ZN59_INTERNAL_2387b98c_28_multi_tensor_axpby_kernel_cu_35eb66404cuda3std3__45__cpo4rendE - _ZN59_INTERNAL_2387b98c_28_multi_tensor_axpby_kernel_cu_35eb66404cuda3std6ranges3__45__cpo4cendE)
_ZN59_INTERNAL_2387b98c_28_multi_tensor_axpby_kernel_cu_35eb66404cuda3std6ranges3__45__cpo4cendE:
	.zero		1
	.type		_ZN59_INTERNAL_2387b98c_28_multi_tensor_axpby_kernel_cu_35eb66404cuda3std3__45__cpo4rendE,@object
	.size		_ZN59_INTERNAL_2387b98c_28_multi_tensor_axpby_kernel_cu_35eb66404cuda3std3__45__cpo4rendE,(_ZN59_INTERNAL_2387b98c_28_multi_tensor_axpby_kernel_cu_35eb66404cuda3std6ranges3__45__cpo4prevE - _ZN59_INTERNAL_2387b98c_28_multi_tensor_axpby_kernel_cu_35eb66404cuda3std3__45__cpo4rendE)
_ZN59_INTERNAL_2387b98c_28_multi_tensor_axpby_kernel_cu_35eb66404cuda3std3__45__cpo4rendE:
	.zero		1
	.type		_ZN59_INTERNAL_2387b98c_28_multi_tensor_axpby_kernel_cu_35eb66404cuda3std6ranges3__45__cpo4prevE,@object
	.size		_ZN59_INTERNAL_2387b98c_28_multi_tensor_axpby_kernel_cu_35eb66404cuda3std6ranges3__45__cpo4prevE,(_ZN59_INTERNAL_2387b98c_28_multi_tensor_axpby_kernel_cu_35eb66404cuda3std6ranges3__45__cpo9iter_moveE - _ZN59_INTERNAL_2387b98c_28_multi_tensor_axpby_kernel_cu_35eb66404cuda3std6ranges3__45__cpo4prevE)
_ZN59_INTERNAL_2387b98c_28_multi_tensor_axpby_kernel_cu_35eb66404cuda3std6ranges3__45__cpo4prevE:
	.zero		1
	.type		_ZN59_INTERNAL_2387b98c_28_multi_tensor_axpby_kernel_cu_35eb66404cuda3std6ranges3__45__cpo9iter_moveE,@object
	.size		_ZN59_INTERNAL_2387b98c_28_multi_tensor_axpby_kernel_cu_35eb66404cuda3std6ranges3__45__cpo9iter_moveE,(.L_13 - _ZN59_INTERNAL_2387b98c_28_multi_tensor_axpby_kernel_cu_35eb66404cuda3std6ranges3__45__cpo9iter_moveE)
_ZN59_INTERNAL_2387b98c_28_multi_tensor_axpby_kernel_cu_35eb66404cuda3std6ranges3__45__cpo9iter_moveE:
	.zero		1
.L_13:


//--------------------- .nv.constant0._Z25multi_tensor_apply_kernelI18TensorListMetadataILi3EE12AxpbyFunctorIN3c104HalfES4_S4_EJffiEEvlPViT_T0_DpT1_ --------------------------
	.section	.nv.constant0._Z25multi_tensor_apply_kernelI18TensorListMetadataILi3EE12AxpbyFunctorIN3c104HalfES4_S4_EJffiEEvlPViT_T0_DpT1_,"a",@progbits
	.sectionflags	@""
	.align	4
.nv.constant0._Z25multi_tensor_apply_kernelI18TensorListMetadataILi3EE12AxpbyFunctorIN3c104HalfES4_S4_EJffiEEvlPViT_T0_DpT1_:
	.zero		3704


//--------------------- .nv.constant0._Z25multi_tensor_apply_kernelI18TensorListMetadataILi3EE12AxpbyFunctorIN3c104HalfES4_fEJffiEEvlPViT_T0_DpT1_ --------------------------
	.section	.nv.constant0._Z25multi_tensor_apply_kernelI18TensorListMetadataILi3EE12AxpbyFunctorIN3c104HalfES4_fEJffiEEvlPViT_T0_DpT1_,"a",@progbits
	.sectionflags	@""
	.align	4
.nv.constant0._Z25multi_tensor_apply_kernelI18TensorListMetadataILi3EE12AxpbyFunctorIN3c104HalfES4_fEJffiEEvlPViT_T0_DpT1_:
	.zero		3704


//--------------------- .nv.constant0._Z25multi_tensor_apply_kernelI18TensorListMetadataILi3EE12AxpbyFunctorIN3c104HalfEfS4_EJffiEEvlPViT_T0_DpT1_ --------------------------
	.section	.nv.constant0._Z25multi_tensor_apply_kernelI18TensorListMetadataILi3EE12AxpbyFunctorIN3c104HalfEfS4_EJffiEEvlPViT_T0_DpT1_,"a",@progbits
	.sectionflags	@""
	.align	4
.nv.constant0._Z25multi_tensor_apply_kernelI18TensorListMetadataILi3EE12AxpbyFunctorIN3c104HalfEfS4_EJffiEEvlPViT_T0_DpT1_:
	.zero		3704


//--------------------- .nv.constant0._Z25multi_tensor_apply_kernelI18TensorListMetadataILi3EE12AxpbyFunctorIN3c104HalfEffEJffiEEvlPViT_T0_DpT1_ --------------------------
	.section	.nv.constant0._Z25multi_tensor_apply_kernelI18TensorListMetadataILi3EE12AxpbyFunctorIN3c104HalfEffEJffiEEvlPViT_T0_DpT1_,"a",@progbits
	.sectionflags	@""
	.align	4
.nv.constant0._Z25multi_tensor_apply_kernelI18TensorListMetadataILi3EE12AxpbyFunctorIN3c104HalfEffEJffiEEvlPViT_T0_DpT1_:
	.zero		3704


//--------------------- .nv.constant0._Z25multi_tensor_apply_kernelI18TensorListMetadataILi3EE12AxpbyFunctorIfN3c104HalfES4_EJffiEEvlPViT_T0_DpT1_ --------------------------
	.section	.nv.constant0._Z25multi_tensor_apply_kernelI18TensorListMetadataILi3EE12AxpbyFunctorIfN3c104HalfES4_EJffiEEvlPViT_T0_DpT1_,"a",@progbits
	.sectionflags	@""
	.align	4
.nv.constant0._Z25multi_tensor_apply_kernelI18TensorListMetadataILi3EE12AxpbyFunctorIfN3c104HalfES4_EJffiEEvlPViT_T0_DpT1_:
	.zero		3704


//--------------------- .nv.constant0._Z25multi_tensor_apply_kernelI18TensorListMetadataILi3EE12AxpbyFunctorIfN3c104HalfEfEJffiEEvlPViT_T0_DpT1_ --------------------------
	.section	.nv.constant0._Z25multi_tensor_apply_kernelI18TensorListMetadataILi3EE12AxpbyFunctorIfN3c104HalfEfEJffiEEvlPViT_T0_DpT1_,"a",@progbits
	.sectionflags	@""
	.align	4
.nv.constant0._Z25multi_tensor_apply_kernelI18TensorListMetadataILi3EE12AxpbyFunctorIfN3c104HalfEfEJffiEEvlPViT_T0_DpT1_:
	.zero		3704


//--------------------- .nv.constant0._Z25multi_tensor_apply_kernelI18TensorListMetadataILi3EE12AxpbyFunctorIffN3c104HalfEEJffiEEvlPViT_T0_DpT1_ --------------------------
	.section	.nv.constant0._Z25multi_tensor_apply_kernelI18TensorListMetadataILi3EE12AxpbyFunctorIffN3c104HalfEEJffiEEvlPViT_T0_DpT1_,"a",@progbits
	.sectionflags	@""
	.align	4
.nv.constant0._Z25multi_tensor_apply_kernelI18TensorListMetadataILi3EE12AxpbyFunctorIffN3c104HalfEEJffiEEvlPViT_T0_DpT1_:
	.zero		3704


//--------------------- .nv.constant0._Z25multi_tensor_apply_kernelI18TensorListMetadataILi3EE12AxpbyFunctorIfffEJffiEEvlPViT_T0_DpT1_ --------------------------
	.section	.nv.constant0._Z25multi_tensor_apply_kernelI18TensorListMetadataILi3EE12AxpbyFunctorIfffEJffiEEvlPViT_T0_DpT1_,"a",@progbits
	.sectionflags	@""
	.align	4
.nv.constant0._Z25multi_tensor_apply_kernelI18TensorListMetadataILi3EE12AxpbyFunctorIfffEJffiEEvlPViT_T0_DpT1_:
	.zero		3704


//--------------------- SYMBOLS --------------------------

	.type		.nv.reservedSmem.offset0,@object
	.size		.nv.reservedSmem.offset0,0x4
